//
// Generated by NVIDIA NVVM Compiler
//
// Compiler Build ID: CL-36424714
// Cuda compilation tools, release 13.0, V13.0.88
// Based on NVVM 20.0.0
//

.version 9.0
.target sm_100
.address_size 64

	// .globl	transform_points

.visible .entry transform_points(
	.param .u64 .ptr .align 1 transform_points_param_0,
	.param .u64 .ptr .align 1 transform_points_param_1,
	.param .u64 .ptr .align 1 transform_points_param_2,
	.param .u32 transform_points_param_3
)
{
	.reg .pred 	%p<2>;
	.reg .b32 	%r<7>;
	.reg .b32 	%f<37>;
	.reg .b64 	%rd<10>;

	ld.param.u64 	%rd1, [transform_points_param_0];
	ld.param.u64 	%rd2, [transform_points_param_1];
	ld.param.u64 	%rd3, [transform_points_param_2];
	ld.param.u32 	%r2, [transform_points_param_3];
	mov.u32 	%r3, %ctaid.x;
	mov.u32 	%r4, %ntid.x;
	mov.u32 	%r5, %tid.x;
	mad.lo.s32 	%r1, %r3, %r4, %r5;
	setp.ge.s32 	%p1, %r1, %r2;
	@%p1 bra 	$L__BB0_2;
	cvta.to.global.u64 	%rd4, %rd2;
	cvta.to.global.u64 	%rd5, %rd1;
	cvta.to.global.u64 	%rd6, %rd3;
	shl.b32 	%r6, %r1, 2;
	mul.wide.s32 	%rd7, %r6, 4;
	add.s64 	%rd8, %rd4, %rd7;
	ld.global.f32 	%f1, [%rd8];
	ld.global.f32 	%f2, [%rd8+4];
	ld.global.f32 	%f3, [%rd8+8];
	ld.global.f32 	%f4, [%rd8+12];
	ld.global.f32 	%f5, [%rd5];
	ld.global.f32 	%f6, [%rd5+4];
	mul.f32 	%f7, %f2, %f6;
	fma.rn.f32 	%f8, %f1, %f5, %f7;
	ld.global.f32 	%f9, [%rd5+8];
	fma.rn.f32 	%f10, %f3, %f9, %f8;
	ld.global.f32 	%f11, [%rd5+12];
	fma.rn.f32 	%f12, %f4, %f11, %f10;
	ld.global.f32 	%f13, [%rd5+16];
	ld.global.f32 	%f14, [%rd5+20];
	mul.f32 	%f15, %f2, %f14;
	fma.rn.f32 	%f16, %f1, %f13, %f15;
	ld.global.f32 	%f17, [%rd5+24];
	fma.rn.f32 	%f18, %f3, %f17, %f16;
	ld.global.f32 	%f19, [%rd5+28];
	fma.rn.f32 	%f20, %f4, %f19, %f18;
	ld.global.f32 	%f21, [%rd5+32];
	ld.global.f32 	%f22, [%rd5+36];
	mul.f32 	%f23, %f2, %f22;
	fma.rn.f32 	%f24, %f1, %f21, %f23;
	ld.global.f32 	%f25, [%rd5+40];
	fma.rn.f32 	%f26, %f3, %f25, %f24;
	ld.global.f32 	%f27, [%rd5+44];
	fma.rn.f32 	%f28, %f4, %f27, %f26;
	ld.global.f32 	%f29, [%rd5+48];
	ld.global.f32 	%f30, [%rd5+52];
	mul.f32 	%f31, %f2, %f30;
	fma.rn.f32 	%f32, %f1, %f29, %f31;
	ld.global.f32 	%f33, [%rd5+56];
	fma.rn.f32 	%f34, %f3, %f33, %f32;
	ld.global.f32 	%f35, [%rd5+60];
	fma.rn.f32 	%f36, %f4, %f35, %f34;
	add.s64 	%rd9, %rd6, %rd7;
	st.global.f32 	[%rd9], %f12;
	st.global.f32 	[%rd9+4], %f20;
	st.global.f32 	[%rd9+8], %f28;
	st.global.f32 	[%rd9+12], %f36;
$L__BB0_2:
	ret;

}
	// .globl	transform_points_with_perspective
.visible .entry transform_points_with_perspective(
	.param .u64 .ptr .align 1 transform_points_with_perspective_param_0,
	.param .u64 .ptr .align 1 transform_points_with_perspective_param_1,
	.param .u64 .ptr .align 1 transform_points_with_perspective_param_2,
	.param .u32 transform_points_with_perspective_param_3
)
{
	.reg .pred 	%p<3>;
	.reg .b32 	%r<8>;
	.reg .b32 	%f<42>;
	.reg .b64 	%rd<11>;

	ld.param.u64 	%rd1, [transform_points_with_perspective_param_0];
	ld.param.u64 	%rd2, [transform_points_with_perspective_param_1];
	ld.param.u64 	%rd3, [transform_points_with_perspective_param_2];
	ld.param.u32 	%r2, [transform_points_with_perspective_param_3];
	mov.u32 	%r3, %ctaid.x;
	mov.u32 	%r4, %ntid.x;
	mov.u32 	%r5, %tid.x;
	mad.lo.s32 	%r1, %r3, %r4, %r5;
	setp.ge.s32 	%p1, %r1, %r2;
	@%p1 bra 	$L__BB1_2;
	cvta.to.global.u64 	%rd4, %rd2;
	cvta.to.global.u64 	%rd5, %rd1;
	cvta.to.global.u64 	%rd6, %rd3;
	shl.b32 	%r6, %r1, 2;
	mul.lo.s32 	%r7, %r1, 3;
	mul.wide.s32 	%rd7, %r6, 4;
	add.s64 	%rd8, %rd4, %rd7;
	ld.global.f32 	%f1, [%rd8];
	ld.global.f32 	%f2, [%rd8+4];
	ld.global.f32 	%f3, [%rd8+8];
	ld.global.f32 	%f4, [%rd8+12];
	ld.global.f32 	%f5, [%rd5];
	ld.global.f32 	%f6, [%rd5+4];
	mul.f32 	%f7, %f2, %f6;
	fma.rn.f32 	%f8, %f1, %f5, %f7;
	ld.global.f32 	%f9, [%rd5+8];
	fma.rn.f32 	%f10, %f3, %f9, %f8;
	ld.global.f32 	%f11, [%rd5+12];
	fma.rn.f32 	%f12, %f4, %f11, %f10;
	ld.global.f32 	%f13, [%rd5+16];
	ld.global.f32 	%f14, [%rd5+20];
	mul.f32 	%f15, %f2, %f14;
	fma.rn.f32 	%f16, %f1, %f13, %f15;
	ld.global.f32 	%f17, [%rd5+24];
	fma.rn.f32 	%f18, %f3, %f17, %f16;
	ld.global.f32 	%f19, [%rd5+28];
	fma.rn.f32 	%f20, %f4, %f19, %f18;
	ld.global.f32 	%f21, [%rd5+32];
	ld.global.f32 	%f22, [%rd5+36];
	mul.f32 	%f23, %f2, %f22;
	fma.rn.f32 	%f24, %f1, %f21, %f23;
	ld.global.f32 	%f25, [%rd5+40];
	fma.rn.f32 	%f26, %f3, %f25, %f24;
	ld.global.f32 	%f27, [%rd5+44];
	fma.rn.f32 	%f28, %f4, %f27, %f26;
	ld.global.f32 	%f29, [%rd5+48];
	ld.global.f32 	%f30, [%rd5+52];
	mul.f32 	%f31, %f2, %f30;
	fma.rn.f32 	%f32, %f1, %f29, %f31;
	ld.global.f32 	%f33, [%rd5+56];
	fma.rn.f32 	%f34, %f3, %f33, %f32;
	ld.global.f32 	%f35, [%rd5+60];
	fma.rn.f32 	%f36, %f4, %f35, %f34;
	abs.f32 	%f37, %f36;
	setp.lt.f32 	%p2, %f37, 0f322BCC77;
	selp.f32 	%f38, 0f322BCC77, %f36, %p2;
	div.rn.f32 	%f39, %f12, %f38;
	mul.wide.s32 	%rd9, %r7, 4;
	add.s64 	%rd10, %rd6, %rd9;
	st.global.f32 	[%rd10], %f39;
	div.rn.f32 	%f40, %f20, %f38;
	st.global.f32 	[%rd10+4], %f40;
	div.rn.f32 	%f41, %f28, %f38;
	st.global.f32 	[%rd10+8], %f41;
$L__BB1_2:
	ret;

}
	// .globl	compute_2d_covariance
.visible .entry compute_2d_covariance(
	.param .u64 .ptr .align 1 compute_2d_covariance_param_0,
	.param .u64 .ptr .align 1 compute_2d_covariance_param_1,
	.param .u64 .ptr .align 1 compute_2d_covariance_param_2,
	.param .u64 .ptr .align 1 compute_2d_covariance_param_3,
	.param .u64 .ptr .align 1 compute_2d_covariance_param_4,
	.param .u64 .ptr .align 1 compute_2d_covariance_param_5,
	.param .u64 .ptr .align 1 compute_2d_covariance_param_6,
	.param .u64 .ptr .align 1 compute_2d_covariance_param_7,
	.param .f32 compute_2d_covariance_param_8,
	.param .f32 compute_2d_covariance_param_9,
	.param .u32 compute_2d_covariance_param_10
)
{
	.reg .pred 	%p<7>;
	.reg .b32 	%r<10>;
	.reg .b32 	%f<173>;
	.reg .b64 	%rd<31>;
	.reg .b64 	%fd<20>;

	ld.param.u64 	%rd2, [compute_2d_covariance_param_1];
	ld.param.u64 	%rd4, [compute_2d_covariance_param_3];
	ld.param.u64 	%rd5, [compute_2d_covariance_param_4];
	ld.param.u64 	%rd8, [compute_2d_covariance_param_7];
	ld.param.u32 	%r2, [compute_2d_covariance_param_10];
	mov.u32 	%r3, %ctaid.x;
	mov.u32 	%r4, %ntid.x;
	mov.u32 	%r5, %tid.x;
	mad.lo.s32 	%r1, %r3, %r4, %r5;
	setp.ge.s32 	%p1, %r1, %r2;
	@%p1 bra 	$L__BB2_2;
	ld.param.u64 	%rd30, [compute_2d_covariance_param_6];
	ld.param.u64 	%rd29, [compute_2d_covariance_param_5];
	ld.param.u64 	%rd28, [compute_2d_covariance_param_2];
	ld.param.u64 	%rd27, [compute_2d_covariance_param_0];
	cvta.to.global.u64 	%rd9, %rd30;
	cvta.to.global.u64 	%rd10, %rd27;
	cvta.to.global.u64 	%rd11, %rd8;
	cvta.to.global.u64 	%rd12, %rd2;
	cvta.to.global.u64 	%rd13, %rd28;
	cvta.to.global.u64 	%rd14, %rd4;
	cvta.to.global.u64 	%rd15, %rd5;
	cvta.to.global.u64 	%rd16, %rd29;
	shl.b32 	%r6, %r1, 2;
	mul.lo.s32 	%r7, %r1, 3;
	mul.lo.s32 	%r8, %r1, 5;
	mul.wide.s32 	%rd17, %r6, 4;
	add.s64 	%rd18, %rd10, %rd17;
	ld.global.f32 	%f1, [%rd18];
	ld.global.f32 	%f2, [%rd18+4];
	ld.global.f32 	%f3, [%rd18+8];
	ld.global.f32 	%f4, [%rd18+12];
	mul.wide.s32 	%rd19, %r1, 4;
	add.s64 	%rd20, %rd11, %rd19;
	mov.b32 	%r9, 1;
	st.global.u32 	[%rd20], %r9;
	mul.wide.s32 	%rd21, %r7, 4;
	add.s64 	%rd22, %rd12, %rd21;
	ld.global.f32 	%f5, [%rd22];
	ld.global.f32 	%f6, [%rd22+4];
	ld.global.f32 	%f7, [%rd22+8];
	add.s64 	%rd23, %rd13, %rd17;
	ld.global.f32 	%f8, [%rd23];
	ld.global.f32 	%f9, [%rd23+4];
	ld.global.f32 	%f10, [%rd23+8];
	ld.global.f32 	%f11, [%rd23+12];
	mul.f32 	%f12, %f10, %f10;
	mul.f32 	%f13, %f11, %f11;
	add.f32 	%f14, %f12, %f13;
	add.f32 	%f15, %f14, %f14;
	mov.f32 	%f16, 0f3F800000;
	sub.f32 	%f17, %f16, %f15;
	mul.f32 	%f18, %f9, %f10;
	mul.f32 	%f19, %f8, %f11;
	sub.f32 	%f20, %f18, %f19;
	add.f32 	%f21, %f20, %f20;
	mul.f32 	%f22, %f9, %f11;
	mul.f32 	%f23, %f8, %f10;
	add.f32 	%f24, %f23, %f22;
	add.f32 	%f25, %f24, %f24;
	add.f32 	%f26, %f18, %f19;
	add.f32 	%f27, %f26, %f26;
	fma.rn.f32 	%f28, %f9, %f9, %f13;
	add.f32 	%f29, %f28, %f28;
	sub.f32 	%f30, %f16, %f29;
	mul.f32 	%f31, %f10, %f11;
	mul.f32 	%f32, %f8, %f9;
	sub.f32 	%f33, %f31, %f32;
	add.f32 	%f34, %f33, %f33;
	sub.f32 	%f35, %f22, %f23;
	add.f32 	%f36, %f35, %f35;
	add.f32 	%f37, %f32, %f31;
	add.f32 	%f38, %f37, %f37;
	fma.rn.f32 	%f39, %f9, %f9, %f12;
	add.f32 	%f40, %f39, %f39;
	sub.f32 	%f41, %f16, %f40;
	mul.f32 	%f42, %f5, %f5;
	mul.f32 	%f43, %f6, %f6;
	mul.f32 	%f44, %f7, %f7;
	mul.f32 	%f45, %f42, %f17;
	mul.f32 	%f46, %f43, %f21;
	mul.f32 	%f47, %f44, %f25;
	mul.f32 	%f48, %f42, %f27;
	mul.f32 	%f49, %f43, %f30;
	mul.f32 	%f50, %f44, %f34;
	mul.f32 	%f51, %f42, %f36;
	mul.f32 	%f52, %f43, %f38;
	mul.f32 	%f53, %f44, %f41;
	mul.f32 	%f54, %f17, %f45;
	fma.rn.f32 	%f55, %f21, %f46, %f54;
	fma.rn.f32 	%f56, %f25, %f47, %f55;
	mul.f32 	%f57, %f27, %f45;
	fma.rn.f32 	%f58, %f46, %f30, %f57;
	fma.rn.f32 	%f59, %f34, %f47, %f58;
	mul.f32 	%f60, %f36, %f45;
	fma.rn.f32 	%f61, %f38, %f46, %f60;
	fma.rn.f32 	%f62, %f41, %f47, %f61;
	mul.f32 	%f63, %f30, %f49;
	fma.rn.f32 	%f64, %f27, %f48, %f63;
	fma.rn.f32 	%f65, %f34, %f50, %f64;
	mul.f32 	%f66, %f38, %f49;
	fma.rn.f32 	%f67, %f36, %f48, %f66;
	fma.rn.f32 	%f68, %f41, %f50, %f67;
	mul.f32 	%f69, %f38, %f52;
	fma.rn.f32 	%f70, %f36, %f51, %f69;
	fma.rn.f32 	%f71, %f41, %f53, %f70;
	ld.global.f32 	%f72, [%rd14];
	ld.global.f32 	%f73, [%rd14+4];
	ld.global.f32 	%f74, [%rd14+16];
	ld.global.f32 	%f75, [%rd14+20];
	ld.global.f32 	%f76, [%rd14+32];
	ld.global.f32 	%f77, [%rd14+36];
	ld.global.f32 	%f78, [%rd15];
	ld.global.f32 	%f79, [%rd15+20];
	abs.f32 	%f80, %f3;
	rcp.rn.f32 	%f81, %f80;
	mul.f32 	%f82, %f81, %f78;
	mul.f32 	%f83, %f81, %f79;
	mul.f32 	%f84, %f72, %f82;
	mul.f32 	%f85, %f73, %f83;
	mul.f32 	%f86, %f74, %f82;
	mul.f32 	%f87, %f75, %f83;
	mul.f32 	%f88, %f76, %f82;
	mul.f32 	%f89, %f77, %f83;
	mul.f32 	%f90, %f59, %f86;
	fma.rn.f32 	%f91, %f56, %f84, %f90;
	fma.rn.f32 	%f92, %f62, %f88, %f91;
	mul.f32 	%f93, %f59, %f87;
	fma.rn.f32 	%f94, %f56, %f85, %f93;
	fma.rn.f32 	%f95, %f62, %f89, %f94;
	mul.f32 	%f96, %f65, %f86;
	fma.rn.f32 	%f97, %f59, %f84, %f96;
	fma.rn.f32 	%f98, %f68, %f88, %f97;
	mul.f32 	%f99, %f65, %f87;
	fma.rn.f32 	%f100, %f59, %f85, %f99;
	fma.rn.f32 	%f101, %f68, %f89, %f100;
	mul.f32 	%f102, %f68, %f86;
	fma.rn.f32 	%f103, %f62, %f84, %f102;
	fma.rn.f32 	%f104, %f71, %f88, %f103;
	mul.f32 	%f105, %f68, %f87;
	fma.rn.f32 	%f106, %f62, %f85, %f105;
	fma.rn.f32 	%f107, %f71, %f89, %f106;
	mul.f32 	%f108, %f86, %f98;
	fma.rn.f32 	%f109, %f84, %f92, %f108;
	fma.rn.f32 	%f110, %f88, %f104, %f109;
	mul.f32 	%f111, %f86, %f101;
	fma.rn.f32 	%f112, %f84, %f95, %f111;
	fma.rn.f32 	%f113, %f88, %f107, %f112;
	mul.f32 	%f114, %f87, %f101;
	fma.rn.f32 	%f115, %f85, %f95, %f114;
	fma.rn.f32 	%f116, %f89, %f107, %f115;
	cvt.f64.f32 	%fd1, %f110;
	add.f64 	%fd2, %fd1, 0d3EB0C6F7A0B5ED8D;
	cvt.rn.f32.f64 	%f117, %fd2;
	cvt.f64.f32 	%fd3, %f116;
	add.f64 	%fd4, %fd3, 0d3EB0C6F7A0B5ED8D;
	cvt.rn.f32.f64 	%f118, %fd4;
	add.s64 	%rd24, %rd16, %rd21;
	st.global.f32 	[%rd24], %f117;
	st.global.f32 	[%rd24+4], %f113;
	st.global.f32 	[%rd24+8], %f118;
	cvt.f64.f32 	%fd5, %f117;
	cvt.f64.f32 	%fd6, %f118;
	add.f64 	%fd7, %fd5, %fd6;
	mul.f64 	%fd8, %fd5, %fd6;
	cvt.f64.f32 	%fd9, %f113;
	mul.f64 	%fd10, %fd9, %fd9;
	sub.f64 	%fd11, %fd8, %fd10;
	mul.f64 	%fd12, %fd11, 0dC010000000000000;
	fma.rn.f64 	%fd13, %fd7, %fd7, %fd12;
	setp.lt.f64 	%p2, %fd13, 0d0000000000000000;
	selp.f64 	%fd14, 0d0000000000000000, %fd13, %p2;
	sqrt.rn.f64 	%fd15, %fd14;
	add.f64 	%fd16, %fd7, %fd15;
	mul.f64 	%fd17, %fd16, 0d3FE0000000000000;
	cvt.rn.f32.f64 	%f119, %fd17;
	sub.f64 	%fd18, %fd7, %fd15;
	mul.f64 	%fd19, %fd18, 0d3FE0000000000000;
	cvt.rn.f32.f64 	%f120, %fd19;
	max.f32 	%f121, %f119, 0f358637BD;
	sqrt.rn.f32 	%f122, %f121;
	mul.f32 	%f123, %f122, 0f40400000;
	max.f32 	%f124, %f120, 0f358637BD;
	sqrt.rn.f32 	%f125, %f124;
	mul.f32 	%f126, %f125, 0f40400000;
	max.f32 	%f127, %f123, 0f358637BD;
	max.f32 	%f128, %f126, 0f358637BD;
	ld.global.f32 	%f129, [%rd15];
	ld.global.f32 	%f130, [%rd15+4];
	mul.f32 	%f131, %f2, %f130;
	fma.rn.f32 	%f132, %f1, %f129, %f131;
	ld.global.f32 	%f133, [%rd15+8];
	fma.rn.f32 	%f134, %f3, %f133, %f132;
	ld.global.f32 	%f135, [%rd15+12];
	fma.rn.f32 	%f136, %f4, %f135, %f134;
	ld.global.f32 	%f137, [%rd15+16];
	ld.global.f32 	%f138, [%rd15+20];
	mul.f32 	%f139, %f2, %f138;
	fma.rn.f32 	%f140, %f1, %f137, %f139;
	ld.global.f32 	%f141, [%rd15+24];
	fma.rn.f32 	%f142, %f3, %f141, %f140;
	ld.global.f32 	%f143, [%rd15+28];
	fma.rn.f32 	%f144, %f4, %f143, %f142;
	ld.global.f32 	%f145, [%rd15+32];
	ld.global.f32 	%f146, [%rd15+36];
	mul.f32 	%f147, %f2, %f146;
	fma.rn.f32 	%f148, %f1, %f145, %f147;
	ld.global.f32 	%f149, [%rd15+40];
	fma.rn.f32 	%f150, %f3, %f149, %f148;
	ld.global.f32 	%f151, [%rd15+44];
	fma.rn.f32 	%f152, %f4, %f151, %f150;
	ld.global.f32 	%f153, [%rd15+48];
	ld.global.f32 	%f154, [%rd15+52];
	mul.f32 	%f155, %f2, %f154;
	fma.rn.f32 	%f156, %f1, %f153, %f155;
	ld.global.f32 	%f157, [%rd15+56];
	fma.rn.f32 	%f158, %f3, %f157, %f156;
	ld.global.f32 	%f159, [%rd15+60];
	fma.rn.f32 	%f160, %f4, %f159, %f158;
	abs.f32 	%f161, %f160;
	setp.lt.f32 	%p3, %f161, 0f322BCC77;
	rcp.rn.f32 	%f162, %f160;
	selp.f32 	%f163, 0f4CBEBC20, %f162, %p3;
	mul.f32 	%f164, %f136, %f163;
	mul.f32 	%f165, %f144, %f163;
	mul.f32 	%f166, %f152, %f163;
	abs.f32 	%f167, %f164;
	setp.equ.f32 	%p4, %f167, 0f7F800000;
	selp.f32 	%f168, 0f00000000, %f164, %p4;
	abs.f32 	%f169, %f165;
	setp.equ.f32 	%p5, %f169, 0f7F800000;
	selp.f32 	%f170, 0f00000000, %f165, %p5;
	abs.f32 	%f171, %f166;
	setp.equ.f32 	%p6, %f171, 0f7F800000;
	selp.f32 	%f172, 0f00000000, %f166, %p6;
	mul.wide.s32 	%rd25, %r8, 4;
	add.s64 	%rd26, %rd9, %rd25;
	st.global.f32 	[%rd26], %f168;
	st.global.f32 	[%rd26+4], %f170;
	st.global.f32 	[%rd26+8], %f127;
	st.global.f32 	[%rd26+12], %f128;
	st.global.f32 	[%rd26+16], %f172;
$L__BB2_2:
	ret;

}
	// .globl	compact_visible_quads
.visible .entry compact_visible_quads(
	.param .u64 .ptr .align 1 compact_visible_quads_param_0,
	.param .u64 .ptr .align 1 compact_visible_quads_param_1,
	.param .u64 .ptr .align 1 compact_visible_quads_param_2,
	.param .u64 .ptr .align 1 compact_visible_quads_param_3,
	.param .u64 .ptr .align 1 compact_visible_quads_param_4,
	.param .u64 .ptr .align 1 compact_visible_quads_param_5,
	.param .u64 .ptr .align 1 compact_visible_quads_param_6,
	.param .u64 .ptr .align 1 compact_visible_quads_param_7,
	.param .u32 compact_visible_quads_param_8
)
{
	.reg .pred 	%p<3>;
	.reg .b32 	%r<14>;
	.reg .b32 	%f<47>;
	.reg .b64 	%rd<33>;

	ld.param.u64 	%rd1, [compact_visible_quads_param_0];
	ld.param.u64 	%rd2, [compact_visible_quads_param_1];
	ld.param.u64 	%rd3, [compact_visible_quads_param_2];
	ld.param.u64 	%rd4, [compact_visible_quads_param_3];
	ld.param.u64 	%rd5, [compact_visible_quads_param_4];
	ld.param.u64 	%rd6, [compact_visible_quads_param_5];
	ld.param.u64 	%rd7, [compact_visible_quads_param_6];
	ld.param.u64 	%rd8, [compact_visible_quads_param_7];
	ld.param.u32 	%r2, [compact_visible_quads_param_8];
	mov.u32 	%r3, %ctaid.x;
	mov.u32 	%r4, %ntid.x;
	mov.u32 	%r5, %tid.x;
	mad.lo.s32 	%r1, %r3, %r4, %r5;
	setp.ge.s32 	%p1, %r1, %r2;
	@%p1 bra 	$L__BB3_3;
	cvta.to.global.u64 	%rd9, %rd4;
	mul.wide.s32 	%rd10, %r1, 4;
	add.s64 	%rd11, %rd9, %rd10;
	ld.global.u32 	%r6, [%rd11];
	setp.eq.s32 	%p2, %r6, 0;
	@%p2 bra 	$L__BB3_3;
	cvta.to.global.u64 	%rd12, %rd5;
	add.s64 	%rd14, %rd12, %rd10;
	ld.global.u32 	%r7, [%rd14];
	shl.b32 	%r8, %r7, 5;
	shl.b32 	%r9, %r1, 5;
	cvta.to.global.u64 	%rd15, %rd1;
	mul.wide.s32 	%rd16, %r9, 4;
	add.s64 	%rd17, %rd15, %rd16;
	ld.global.f32 	%f1, [%rd17];
	cvta.to.global.u64 	%rd18, %rd6;
	mul.wide.s32 	%rd19, %r8, 4;
	add.s64 	%rd20, %rd18, %rd19;
	st.global.f32 	[%rd20], %f1;
	ld.global.f32 	%f2, [%rd17+4];
	st.global.f32 	[%rd20+4], %f2;
	ld.global.f32 	%f3, [%rd17+8];
	st.global.f32 	[%rd20+8], %f3;
	ld.global.f32 	%f4, [%rd17+12];
	st.global.f32 	[%rd20+12], %f4;
	ld.global.f32 	%f5, [%rd17+16];
	st.global.f32 	[%rd20+16], %f5;
	ld.global.f32 	%f6, [%rd17+20];
	st.global.f32 	[%rd20+20], %f6;
	ld.global.f32 	%f7, [%rd17+24];
	st.global.f32 	[%rd20+24], %f7;
	ld.global.f32 	%f8, [%rd17+28];
	st.global.f32 	[%rd20+28], %f8;
	shl.b32 	%r10, %r7, 3;
	shl.b32 	%r11, %r1, 3;
	cvta.to.global.u64 	%rd21, %rd2;
	mul.wide.s32 	%rd22, %r11, 4;
	add.s64 	%rd23, %rd21, %rd22;
	ld.global.f32 	%f9, [%rd23];
	cvta.to.global.u64 	%rd24, %rd7;
	mul.wide.s32 	%rd25, %r10, 4;
	add.s64 	%rd26, %rd24, %rd25;
	st.global.f32 	[%rd26], %f9;
	ld.global.f32 	%f10, [%rd23+4];
	st.global.f32 	[%rd26+4], %f10;
	ld.global.f32 	%f11, [%rd17+32];
	st.global.f32 	[%rd20+32], %f11;
	ld.global.f32 	%f12, [%rd17+36];
	st.global.f32 	[%rd20+36], %f12;
	ld.global.f32 	%f13, [%rd17+40];
	st.global.f32 	[%rd20+40], %f13;
	ld.global.f32 	%f14, [%rd17+44];
	st.global.f32 	[%rd20+44], %f14;
	ld.global.f32 	%f15, [%rd17+48];
	st.global.f32 	[%rd20+48], %f15;
	ld.global.f32 	%f16, [%rd17+52];
	st.global.f32 	[%rd20+52], %f16;
	ld.global.f32 	%f17, [%rd17+56];
	st.global.f32 	[%rd20+56], %f17;
	ld.global.f32 	%f18, [%rd17+60];
	st.global.f32 	[%rd20+60], %f18;
	ld.global.f32 	%f19, [%rd23+8];
	st.global.f32 	[%rd26+8], %f19;
	ld.global.f32 	%f20, [%rd23+12];
	st.global.f32 	[%rd26+12], %f20;
	ld.global.f32 	%f21, [%rd17+64];
	st.global.f32 	[%rd20+64], %f21;
	ld.global.f32 	%f22, [%rd17+68];
	st.global.f32 	[%rd20+68], %f22;
	ld.global.f32 	%f23, [%rd17+72];
	st.global.f32 	[%rd20+72], %f23;
	ld.global.f32 	%f24, [%rd17+76];
	st.global.f32 	[%rd20+76], %f24;
	ld.global.f32 	%f25, [%rd17+80];
	st.global.f32 	[%rd20+80], %f25;
	ld.global.f32 	%f26, [%rd17+84];
	st.global.f32 	[%rd20+84], %f26;
	ld.global.f32 	%f27, [%rd17+88];
	st.global.f32 	[%rd20+88], %f27;
	ld.global.f32 	%f28, [%rd17+92];
	st.global.f32 	[%rd20+92], %f28;
	ld.global.f32 	%f29, [%rd23+16];
	st.global.f32 	[%rd26+16], %f29;
	ld.global.f32 	%f30, [%rd23+20];
	st.global.f32 	[%rd26+20], %f30;
	ld.global.f32 	%f31, [%rd17+96];
	st.global.f32 	[%rd20+96], %f31;
	ld.global.f32 	%f32, [%rd17+100];
	st.global.f32 	[%rd20+100], %f32;
	ld.global.f32 	%f33, [%rd17+104];
	st.global.f32 	[%rd20+104], %f33;
	ld.global.f32 	%f34, [%rd17+108];
	st.global.f32 	[%rd20+108], %f34;
	ld.global.f32 	%f35, [%rd17+112];
	st.global.f32 	[%rd20+112], %f35;
	ld.global.f32 	%f36, [%rd17+116];
	st.global.f32 	[%rd20+116], %f36;
	ld.global.f32 	%f37, [%rd17+120];
	st.global.f32 	[%rd20+120], %f37;
	ld.global.f32 	%f38, [%rd17+124];
	st.global.f32 	[%rd20+124], %f38;
	ld.global.f32 	%f39, [%rd23+24];
	st.global.f32 	[%rd26+24], %f39;
	ld.global.f32 	%f40, [%rd23+28];
	st.global.f32 	[%rd26+28], %f40;
	mul.lo.s32 	%r12, %r7, 6;
	mul.lo.s32 	%r13, %r1, 6;
	cvta.to.global.u64 	%rd27, %rd3;
	mul.wide.s32 	%rd28, %r13, 4;
	add.s64 	%rd29, %rd27, %rd28;
	ld.global.f32 	%f41, [%rd29];
	cvta.to.global.u64 	%rd30, %rd8;
	mul.wide.s32 	%rd31, %r12, 4;
	add.s64 	%rd32, %rd30, %rd31;
	st.global.f32 	[%rd32], %f41;
	ld.global.f32 	%f42, [%rd29+4];
	st.global.f32 	[%rd32+4], %f42;
	ld.global.f32 	%f43, [%rd29+8];
	st.global.f32 	[%rd32+8], %f43;
	ld.global.f32 	%f44, [%rd29+12];
	st.global.f32 	[%rd32+12], %f44;
	ld.global.f32 	%f45, [%rd29+16];
	st.global.f32 	[%rd32+16], %f45;
	ld.global.f32 	%f46, [%rd29+20];
	st.global.f32 	[%rd32+20], %f46;
$L__BB3_3:
	ret;

}
	// .globl	generate_quad_vertices
.visible .entry generate_quad_vertices(
	.param .u64 .ptr .align 1 generate_quad_vertices_param_0,
	.param .u64 .ptr .align 1 generate_quad_vertices_param_1,
	.param .u64 .ptr .align 1 generate_quad_vertices_param_2,
	.param .u64 .ptr .align 1 generate_quad_vertices_param_3,
	.param .u64 .ptr .align 1 generate_quad_vertices_param_4,
	.param .u64 .ptr .align 1 generate_quad_vertices_param_5,
	.param .u64 .ptr .align 1 generate_quad_vertices_param_6,
	.param .u64 .ptr .align 1 generate_quad_vertices_param_7,
	.param .u64 .ptr .align 1 generate_quad_vertices_param_8,
	.param .u32 generate_quad_vertices_param_9
)
{
	.reg .pred 	%p<4>;
	.reg .b32 	%r<13>;
	.reg .b32 	%f<66>;
	.reg .b64 	%rd<30>;

	ld.param.u64 	%rd2, [generate_quad_vertices_param_0];
	ld.param.u64 	%rd3, [generate_quad_vertices_param_1];
	ld.param.u64 	%rd4, [generate_quad_vertices_param_3];
	ld.param.u64 	%rd5, [generate_quad_vertices_param_4];
	ld.param.u64 	%rd7, [generate_quad_vertices_param_6];
	ld.param.u64 	%rd8, [generate_quad_vertices_param_7];
	ld.param.u32 	%r3, [generate_quad_vertices_param_9];
	mov.u32 	%r4, %ctaid.x;
	mov.u32 	%r5, %ntid.x;
	mov.u32 	%r6, %tid.x;
	mad.lo.s32 	%r1, %r4, %r5, %r6;
	setp.ge.s32 	%p1, %r1, %r3;
	@%p1 bra 	$L__BB4_5;
	cvta.to.global.u64 	%rd9, %rd2;
	cvta.to.global.u64 	%rd10, %rd3;
	mul.lo.s32 	%r7, %r1, 5;
	mul.wide.s32 	%rd11, %r7, 4;
	add.s64 	%rd1, %rd9, %rd11;
	ld.global.f32 	%f1, [%rd1];
	mul.lo.s32 	%r2, %r1, 3;
	mul.wide.s32 	%rd12, %r2, 4;
	add.s64 	%rd13, %rd10, %rd12;
	ld.global.f32 	%f2, [%rd13];
	ld.global.f32 	%f3, [%rd13+4];
	ld.global.f32 	%f4, [%rd13+8];
	mul.f32 	%f21, %f2, %f4;
	mul.f32 	%f5, %f3, %f3;
	sub.f32 	%f6, %f21, %f5;
	min.f32 	%f22, %f2, %f6;
	min.f32 	%f23, %f4, %f22;
	setp.le.f32 	%p2, %f23, 0f2B8CBCCC;
	@%p2 bra 	$L__BB4_5;
	ld.global.f32 	%f7, [%rd1+4];
	ld.global.f32 	%f8, [%rd1+8];
	ld.global.f32 	%f9, [%rd1+12];
	ld.global.f32 	%f10, [%rd1+16];
	rcp.rn.f32 	%f11, %f6;
	cvta.to.global.u64 	%rd14, %rd4;
	add.s64 	%rd16, %rd14, %rd12;
	ld.global.f32 	%f12, [%rd16];
	ld.global.f32 	%f13, [%rd16+4];
	ld.global.f32 	%f14, [%rd16+8];
	cvta.to.global.u64 	%rd17, %rd5;
	mul.wide.s32 	%rd18, %r1, 4;
	add.s64 	%rd19, %rd17, %rd18;
	ld.global.f32 	%f15, [%rd19];
	add.f32 	%f26, %f2, %f4;
	mul.f32 	%f27, %f6, 0fC0800000;
	fma.rn.f32 	%f28, %f26, %f26, %f27;
	max.f32 	%f29, %f28, 0f00000000;
	sqrt.rn.f32 	%f30, %f29;
	add.f32 	%f16, %f26, %f30;
	abs.f32 	%f31, %f3;
	setp.leu.f32 	%p3, %f31, 0f358637BD;
	mov.f32 	%f65, 0f00000000;
	mov.f32 	%f64, 0f3F800000;
	@%p3 bra 	$L__BB4_4;
	mul.f32 	%f32, %f16, 0f3F000000;
	sub.f32 	%f33, %f32, %f4;
	fma.rn.f32 	%f34, %f33, %f33, %f5;
	sqrt.rn.f32 	%f35, %f34;
	div.rn.f32 	%f64, %f33, %f35;
	div.rn.f32 	%f65, %f3, %f35;
$L__BB4_4:
	ld.param.u64 	%rd29, [generate_quad_vertices_param_5];
	shl.b32 	%r8, %r1, 5;
	shl.b32 	%r9, %r1, 3;
	neg.f32 	%f36, %f9;
	mul.f32 	%f37, %f9, %f65;
	mul.f32 	%f38, %f8, %f64;
	sub.f32 	%f39, %f37, %f38;
	mul.f32 	%f40, %f64, %f36;
	mul.f32 	%f41, %f8, %f65;
	sub.f32 	%f42, %f40, %f41;
	add.f32 	%f43, %f1, %f39;
	cvta.to.global.u64 	%rd20, %rd29;
	mul.wide.s32 	%rd21, %r8, 4;
	add.s64 	%rd22, %rd20, %rd21;
	st.global.f32 	[%rd22], %f43;
	add.f32 	%f44, %f7, %f42;
	st.global.f32 	[%rd22+4], %f44;
	st.global.f32 	[%rd22+8], %f10;
	st.global.f32 	[%rd22+12], %f12;
	st.global.f32 	[%rd22+16], %f13;
	st.global.f32 	[%rd22+20], %f14;
	st.global.f32 	[%rd22+24], %f1;
	st.global.f32 	[%rd22+28], %f7;
	cvta.to.global.u64 	%rd23, %rd7;
	mul.wide.s32 	%rd24, %r9, 4;
	add.s64 	%rd25, %rd23, %rd24;
	mov.b32 	%r10, 0;
	st.global.u32 	[%rd25], %r10;
	st.global.u32 	[%rd25+4], %r10;
	add.f32 	%f45, %f38, %f37;
	mul.f32 	%f46, %f9, %f64;
	sub.f32 	%f47, %f41, %f46;
	add.f32 	%f48, %f1, %f45;
	st.global.f32 	[%rd22+32], %f48;
	add.f32 	%f49, %f7, %f47;
	st.global.f32 	[%rd22+36], %f49;
	st.global.f32 	[%rd22+40], %f10;
	st.global.f32 	[%rd22+44], %f12;
	st.global.f32 	[%rd22+48], %f13;
	st.global.f32 	[%rd22+52], %f14;
	st.global.f32 	[%rd22+56], %f1;
	st.global.f32 	[%rd22+60], %f7;
	mov.b32 	%r11, 1065353216;
	st.global.u32 	[%rd25+8], %r11;
	st.global.u32 	[%rd25+12], %r10;
	neg.f32 	%f50, %f8;
	mul.f32 	%f51, %f64, %f50;
	sub.f32 	%f52, %f51, %f37;
	sub.f32 	%f53, %f46, %f41;
	add.f32 	%f54, %f1, %f52;
	st.global.f32 	[%rd22+64], %f54;
	add.f32 	%f55, %f7, %f53;
	st.global.f32 	[%rd22+68], %f55;
	st.global.f32 	[%rd22+72], %f10;
	st.global.f32 	[%rd22+76], %f12;
	st.global.f32 	[%rd22+80], %f13;
	st.global.f32 	[%rd22+84], %f14;
	st.global.f32 	[%rd22+88], %f1;
	st.global.f32 	[%rd22+92], %f7;
	st.global.u32 	[%rd25+16], %r10;
	st.global.u32 	[%rd25+20], %r11;
	sub.f32 	%f56, %f38, %f37;
	add.f32 	%f57, %f41, %f46;
	add.f32 	%f58, %f1, %f56;
	st.global.f32 	[%rd22+96], %f58;
	add.f32 	%f59, %f7, %f57;
	st.global.f32 	[%rd22+100], %f59;
	st.global.f32 	[%rd22+104], %f10;
	st.global.f32 	[%rd22+108], %f12;
	st.global.f32 	[%rd22+112], %f13;
	st.global.f32 	[%rd22+116], %f14;
	st.global.f32 	[%rd22+120], %f1;
	st.global.f32 	[%rd22+124], %f7;
	st.global.u32 	[%rd25+24], %r11;
	st.global.u32 	[%rd25+28], %r11;
	mul.lo.s32 	%r12, %r1, 6;
	cvta.to.global.u64 	%rd26, %rd8;
	mul.wide.s32 	%rd27, %r12, 4;
	add.s64 	%rd28, %rd26, %rd27;
	st.global.f32 	[%rd28], %f15;
	mul.f32 	%f60, %f4, %f11;
	st.global.f32 	[%rd28+4], %f60;
	neg.f32 	%f61, %f3;
	mul.f32 	%f62, %f11, %f61;
	st.global.f32 	[%rd28+8], %f62;
	mul.f32 	%f63, %f2, %f11;
	st.global.f32 	[%rd28+12], %f63;
	st.global.f32 	[%rd28+16], %f8;
	st.global.f32 	[%rd28+20], %f9;
$L__BB4_5:
	ret;

}
	// .globl	generate_quad_indices
.visible .entry generate_quad_indices(
	.param .u64 .ptr .align 1 generate_quad_indices_param_0,
	.param .u32 generate_quad_indices_param_1
)
{
	.reg .pred 	%p<2>;
	.reg .b32 	%r<11>;
	.reg .b64 	%rd<5>;

	ld.param.u64 	%rd1, [generate_quad_indices_param_0];
	ld.param.u32 	%r2, [generate_quad_indices_param_1];
	mov.u32 	%r3, %ctaid.x;
	mov.u32 	%r4, %ntid.x;
	mov.u32 	%r5, %tid.x;
	mad.lo.s32 	%r1, %r3, %r4, %r5;
	setp.ge.s32 	%p1, %r1, %r2;
	@%p1 bra 	$L__BB5_2;
	cvta.to.global.u64 	%rd2, %rd1;
	shl.b32 	%r6, %r1, 2;
	mul.lo.s32 	%r7, %r1, 6;
	mul.wide.s32 	%rd3, %r7, 4;
	add.s64 	%rd4, %rd2, %rd3;
	st.global.u32 	[%rd4], %r6;
	or.b32  	%r8, %r6, 1;
	st.global.u32 	[%rd4+4], %r8;
	or.b32  	%r9, %r6, 2;
	st.global.u32 	[%rd4+8], %r9;
	st.global.u32 	[%rd4+12], %r8;
	or.b32  	%r10, %r6, 3;
	st.global.u32 	[%rd4+16], %r10;
	st.global.u32 	[%rd4+20], %r9;
$L__BB5_2:
	ret;

}
	// .globl	generate_instance_data
.visible .entry generate_instance_data(
	.param .u64 .ptr .align 1 generate_instance_data_param_0,
	.param .u64 .ptr .align 1 generate_instance_data_param_1,
	.param .u64 .ptr .align 1 generate_instance_data_param_2,
	.param .u64 .ptr .align 1 generate_instance_data_param_3,
	.param .u64 .ptr .align 1 generate_instance_data_param_4,
	.param .u64 .ptr .align 1 generate_instance_data_param_5,
	.param .u32 generate_instance_data_param_6
)
{
	.reg .pred 	%p<3>;
	.reg .b32 	%r<9>;
	.reg .b32 	%f<20>;
	.reg .b64 	%rd<20>;

	ld.param.u64 	%rd1, [generate_instance_data_param_0];
	ld.param.u64 	%rd2, [generate_instance_data_param_1];
	ld.param.u64 	%rd3, [generate_instance_data_param_3];
	ld.param.u64 	%rd4, [generate_instance_data_param_4];
	ld.param.u64 	%rd5, [generate_instance_data_param_5];
	ld.param.u32 	%r2, [generate_instance_data_param_6];
	mov.u32 	%r3, %ctaid.x;
	mov.u32 	%r4, %ntid.x;
	mov.u32 	%r5, %tid.x;
	mad.lo.s32 	%r1, %r3, %r4, %r5;
	setp.ge.s32 	%p1, %r1, %r2;
	@%p1 bra 	$L__BB6_2;
	cvta.to.global.u64 	%rd6, %rd1;
	cvta.to.global.u64 	%rd7, %rd2;
	cvta.to.global.u64 	%rd8, %rd3;
	cvta.to.global.u64 	%rd9, %rd4;
	cvta.to.global.u64 	%rd10, %rd5;
	mul.lo.s32 	%r6, %r1, 5;
	mul.wide.s32 	%rd11, %r6, 4;
	add.s64 	%rd12, %rd6, %rd11;
	ld.global.f32 	%f1, [%rd12];
	ld.global.f32 	%f2, [%rd12+4];
	ld.global.f32 	%f3, [%rd12+16];
	mul.lo.s32 	%r7, %r1, 3;
	mul.wide.s32 	%rd13, %r7, 4;
	add.s64 	%rd14, %rd7, %rd13;
	ld.global.f32 	%f4, [%rd14];
	ld.global.f32 	%f5, [%rd14+4];
	ld.global.f32 	%f6, [%rd14+8];
	mul.f32 	%f7, %f4, %f6;
	mul.f32 	%f8, %f5, %f5;
	sub.f32 	%f9, %f7, %f8;
	setp.le.f32 	%p2, %f9, 0f2B8CBCCC;
	selp.f32 	%f10, 0f2B8CBCCC, %f9, %p2;
	rcp.rn.f32 	%f11, %f10;
	mul.f32 	%f12, %f6, %f11;
	neg.f32 	%f13, %f5;
	mul.f32 	%f14, %f11, %f13;
	mul.f32 	%f15, %f4, %f11;
	add.s64 	%rd15, %rd8, %rd13;
	ld.global.f32 	%f16, [%rd15];
	ld.global.f32 	%f17, [%rd15+4];
	ld.global.f32 	%f18, [%rd15+8];
	mul.wide.s32 	%rd16, %r1, 4;
	add.s64 	%rd17, %rd9, %rd16;
	ld.global.f32 	%f19, [%rd17];
	mul.lo.s32 	%r8, %r1, 10;
	mul.wide.s32 	%rd18, %r8, 4;
	add.s64 	%rd19, %rd10, %rd18;
	st.global.f32 	[%rd19], %f1;
	st.global.f32 	[%rd19+4], %f2;
	st.global.f32 	[%rd19+8], %f3;
	st.global.f32 	[%rd19+12], %f16;
	st.global.f32 	[%rd19+16], %f17;
	st.global.f32 	[%rd19+20], %f18;
	st.global.f32 	[%rd19+24], %f19;
	st.global.f32 	[%rd19+28], %f12;
	st.global.f32 	[%rd19+32], %f14;
	st.global.f32 	[%rd19+36], %f15;
$L__BB6_2:
	ret;

}


// ===== COMPILED SASS (sm_100) =====

	.target	sm_100

	.elftype	@"ET_EXEC"


//--------------------- .note.nv.tkinfo           --------------------------
	.section	.note.nv.tkinfo,"",@"SHT_NOTE"
	.sectionflags	@"SHF_NOTE_NV_TKINFO"
	.tkinfo
        /*0018*/ 	.word	0x00000002
        /*0030*/ 	.string	""
        /*0030*/ 	.string	"ptxas"
        /*0030*/ 	.string	"Cuda compilation tools, release 13.0, V13.0.88"
        /*0030*/ 	.string	"Build cuda_13.0.r13.0/compiler.36424714_0"
        /*0030*/ 	.string	"-arch sm_100 -m 64 "



//--------------------- .note.nv.cuinfo           --------------------------
	.section	.note.nv.cuinfo,"",@"SHT_NOTE"
	.sectionflags	@"SHF_NOTE_NV_CUINFO"
        /*0018*/ 	.short	0x0002
        /*001a*/ 	.short	0x0064
        /*001c*/ 	.short	0x0082
	.zero		2


//--------------------- .nv.info                  --------------------------
	.section	.nv.info,"",@"SHT_CUDA_INFO"
	.align	4


	//----- nvinfo : EIATTR_REGCOUNT
	.align		4
        /*0000*/ 	.byte	0x04, 0x2f
        /*0002*/ 	.short	(.L_1 - .L_0)
	.align		4
.L_0:
        /*0004*/ 	.word	index@(transform_points)
        /*0008*/ 	.word	0x00000020


	//----- nvinfo : EIATTR_FRAME_SIZE
	.align		4
.L_1:
        /*000c*/ 	.byte	0x04, 0x11
        /*000e*/ 	.short	(.L_3 - .L_2)
	.align		4
.L_2:
        /*0010*/ 	.word	index@(transform_points)
        /*0014*/ 	.word	0x00000000


	//----- nvinfo : EIATTR_REGCOUNT
	.align		4
.L_3:
        /*0018*/ 	.byte	0x04, 0x2f
        /*001a*/ 	.short	(.L_5 - .L_4)
	.align		4
.L_4:
        /*001c*/ 	.word	index@(transform_points_with_perspective)
        /*0020*/ 	.word	0x00000020


	//----- nvinfo : EIATTR_FRAME_SIZE
	.align		4
.L_5:
        /*0024*/ 	.byte	0x04, 0x11
        /*0026*/ 	.short	(.L_7 - .L_6)
	.align		4
.L_6:
        /*0028*/ 	.word	index@($__internal_7_$__cuda_sm3x_div_rn_noftz_f32_slowpath)
        /*002c*/ 	.word	0x00000000


	//----- nvinfo : EIATTR_FRAME_SIZE
	.align		4
.L_7:
        /*0030*/ 	.byte	0x04, 0x11
        /*0032*/ 	.short	(.L_9 - .L_8)
	.align		4
.L_8:
        /*0034*/ 	.word	index@(transform_points_with_perspective)
        /*0038*/ 	.word	0x00000000


	//----- nvinfo : EIATTR_REGCOUNT
	.align		4
.L_9:
        /*003c*/ 	.byte	0x04, 0x2f
        /*003e*/ 	.short	(.L_11 - .L_10)
	.align		4
.L_10:
        /*0040*/ 	.word	index@(compute_2d_covariance)
        /*0044*/ 	.word	0x00000020


	//----- nvinfo : EIATTR_FRAME_SIZE
	.align		4
.L_11:
        /*0048*/ 	.byte	0x04, 0x11
        /*004a*/ 	.short	(.L_13 - .L_12)
	.align		4
.L_12:
        /*004c*/ 	.word	index@($__internal_6_$__cuda_sm20_sqrt_rn_f32_slowpath)
        /*0050*/ 	.word	0x00000000


	//----- nvinfo : EIATTR_FRAME_SIZE
	.align		4
.L_13:
        /*0054*/ 	.byte	0x04, 0x11
        /*0056*/ 	.short	(.L_15 - .L_14)
	.align		4
.L_14:
        /*0058*/ 	.word	index@($__internal_5_$__cuda_sm20_rcp_rn_f32_slowpath)
        /*005c*/ 	.word	0x00000000


	//----- nvinfo : EIATTR_FRAME_SIZE
	.align		4
.L_15:
        /*0060*/ 	.byte	0x04, 0x11
        /*0062*/ 	.short	(.L_17 - .L_16)
	.align		4
.L_16:
        /*0064*/ 	.word	index@($__internal_4_$__cuda_sm20_dsqrt_rn_f64_mediumpath_v1)
        /*0068*/ 	.word	0x00000000


	//----- nvinfo : EIATTR_FRAME_SIZE
	.align		4
.L_17:
        /*006c*/ 	.byte	0x04, 0x11
        /*006e*/ 	.short	(.L_19 - .L_18)
	.align		4
.L_18:
        /*0070*/ 	.word	index@(compute_2d_covariance)
        /*0074*/ 	.word	0x00000000


	//----- nvinfo : EIATTR_REGCOUNT
	.align		4
.L_19:
        /*0078*/ 	.byte	0x04, 0x2f
        /*007a*/ 	.short	(.L_21 - .L_20)
	.align		4
.L_20:
        /*007c*/ 	.word	index@(compact_visible_quads)
        /*0080*/ 	.word	0x0000001c


	//----- nvinfo : EIATTR_FRAME_SIZE
	.align		4
.L_21:
        /*0084*/ 	.byte	0x04, 0x11
        /*0086*/ 	.short	(.L_23 - .L_22)
	.align		4
.L_22:
        /*0088*/ 	.word	index@(compact_visible_quads)
        /*008c*/ 	.word	0x00000000


	//----- nvinfo : EIATTR_REGCOUNT
	.align		4
.L_23:
        /*0090*/ 	.byte	0x04, 0x2f
        /*0092*/ 	.short	(.L_25 - .L_24)
	.align		4
.L_24:
        /*0094*/ 	.word	index@(generate_quad_vertices)
        /*0098*/ 	.word	0x00000020


	//----- nvinfo : EIATTR_FRAME_SIZE
	.align		4
.L_25:
        /*009c*/ 	.byte	0x04, 0x11
        /*009e*/ 	.short	(.L_27 - .L_26)
	.align		4
.L_26:
        /*00a0*/ 	.word	index@($__internal_3_$__cuda_sm3x_div_rn_noftz_f32_slowpath)
        /*00a4*/ 	.word	0x00000000


	//----- nvinfo : EIATTR_FRAME_SIZE
	.align		4
.L_27:
        /*00a8*/ 	.byte	0x04, 0x11
        /*00aa*/ 	.short	(.L_29 - .L_28)
	.align		4
.L_28:
        /*00ac*/ 	.word	index@($__internal_2_$__cuda_sm20_sqrt_rn_f32_slowpath)
        /*00b0*/ 	.word	0x00000000


	//----- nvinfo : EIATTR_FRAME_SIZE
	.align		4
.L_29:
        /*00b4*/ 	.byte	0x04, 0x11
        /*00b6*/ 	.short	(.L_31 - .L_30)
	.align		4
.L_30:
        /*00b8*/ 	.word	index@($__internal_1_$__cuda_sm20_rcp_rn_f32_slowpath)
        /*00bc*/ 	.word	0x00000000


	//----- nvinfo : EIATTR_FRAME_SIZE
	.align		4
.L_31:
        /*00c0*/ 	.byte	0x04, 0x11
        /*00c2*/ 	.short	(.L_33 - .L_32)
	.align		4
.L_32:
        /*00c4*/ 	.word	index@(generate_quad_vertices)
        /*00c8*/ 	.word	0x00000000


	//----- nvinfo : EIATTR_REGCOUNT
	.align		4
.L_33:
        /*00cc*/ 	.byte	0x04, 0x2f
        /*00ce*/ 	.short	(.L_35 - .L_34)
	.align		4
.L_34:
        /*00d0*/ 	.word	index@(generate_quad_indices)
        /*00d4*/ 	.word	0x0000000e


	//----- nvinfo : EIATTR_FRAME_SIZE
	.align		4
.L_35:
        /*00d8*/ 	.byte	0x04, 0x11
        /*00da*/ 	.short	(.L_37 - .L_36)
	.align		4
.L_36:
        /*00dc*/ 	.word	index@(generate_quad_indices)
        /*00e0*/ 	.word	0x00000000


	//----- nvinfo : EIATTR_REGCOUNT
	.align		4
.L_37:
        /*00e4*/ 	.byte	0x04, 0x2f
        /*00e6*/ 	.short	(.L_39 - .L_38)
	.align		4
.L_38:
        /*00e8*/ 	.word	index@(generate_instance_data)
        /*00ec*/ 	.word	0x00000016


	//----- nvinfo : EIATTR_FRAME_SIZE
	.align		4
.L_39:
        /*00f0*/ 	.byte	0x04, 0x11
        /*00f2*/ 	.short	(.L_41 - .L_40)
	.align		4
.L_40:
        /*00f4*/ 	.word	index@($__internal_0_$__cuda_sm20_rcp_rn_f32_slowpath)
        /*00f8*/ 	.word	0x00000000


	//----- nvinfo : EIATTR_FRAME_SIZE
	.align		4
.L_41:
        /*00fc*/ 	.byte	0x04, 0x11
        /*00fe*/ 	.short	(.L_43 - .L_42)
	.align		4
.L_42:
        /*0100*/ 	.word	index@(generate_instance_data)
        /*0104*/ 	.word	0x00000000


	//----- nvinfo : EIATTR_MIN_STACK_SIZE
	.align		4
.L_43:
        /*0108*/ 	.byte	0x04, 0x12
        /*010a*/ 	.short	(.L_45 - .L_44)
	.align		4
.L_44:
        /*010c*/ 	.word	index@(generate_instance_data)
        /*0110*/ 	.word	0x00000000


	//----- nvinfo : EIATTR_MIN_STACK_SIZE
	.align		4
.L_45:
        /*0114*/ 	.byte	0x04, 0x12
        /*0116*/ 	.short	(.L_47 - .L_46)
	.align		4
.L_46:
        /*0118*/ 	.word	index@(generate_quad_indices)
        /*011c*/ 	.word	0x00000000


	//----- nvinfo : EIATTR_MIN_STACK_SIZE
	.align		4
.L_47:
        /*0120*/ 	.byte	0x04, 0x12
        /*0122*/ 	.short	(.L_49 - .L_48)
	.align		4
.L_48:
        /*0124*/ 	.word	index@(generate_quad_vertices)
        /*0128*/ 	.word	0x00000000


	//----- nvinfo : EIATTR_MIN_STACK_SIZE
	.align		4
.L_49:
        /*012c*/ 	.byte	0x04, 0x12
        /*012e*/ 	.short	(.L_51 - .L_50)
	.align		4
.L_50:
        /*0130*/ 	.word	index@(compact_visible_quads)
        /*0134*/ 	.word	0x00000000


	//----- nvinfo : EIATTR_MIN_STACK_SIZE
	.align		4
.L_51:
        /*0138*/ 	.byte	0x04, 0x12
        /*013a*/ 	.short	(.L_53 - .L_52)
	.align		4
.L_52:
        /*013c*/ 	.word	index@(compute_2d_covariance)
        /*0140*/ 	.word	0x00000000


	//----- nvinfo : EIATTR_MIN_STACK_SIZE
	.align		4
.L_53:
        /*0144*/ 	.byte	0x04, 0x12
        /*0146*/ 	.short	(.L_55 - .L_54)
	.align		4
.L_54:
        /*0148*/ 	.word	index@(transform_points_with_perspective)
        /*014c*/ 	.word	0x00000000


	//----- nvinfo : EIATTR_MIN_STACK_SIZE
	.align		4
.L_55:
        /*0150*/ 	.byte	0x04, 0x12
        /*0152*/ 	.short	(.L_57 - .L_56)
	.align		4
.L_56:
        /*0154*/ 	.word	index@(transform_points)
        /*0158*/ 	.word	0x00000000
.L_57:


//--------------------- .nv.compat                --------------------------
	.section	.nv.compat,"",@"SHT_CUDA_COMPAT_INFO"
	.align	4
        /*0000*/ 	.byte	0x02, 0x09, 0x00, 0x00, 0x02, 0x02, 0x01, 0x00, 0x02, 0x05, 0x05, 0x00, 0x03, 0x07, 0x01, 0x01
        /*0010*/ 	.byte	0x02, 0x03, 0x00, 0x00, 0x02, 0x06, 0x01, 0x00, 0x04, 0x0b, 0x08, 0x00, 0x01, 0x00, 0x00, 0x00
        /*0020*/ 	.byte	0x00, 0x00, 0x00, 0x00


//--------------------- .nv.info.generate_instance_data --------------------------
	.section	.nv.info.generate_instance_data,"",@"SHT_CUDA_INFO"
	.sectionflags	@""
	.align	4


	//----- nvinfo : EIATTR_CUDA_API_VERSION
	.align		4
        /*0000*/ 	.byte	0x04, 0x37
        /*0002*/ 	.short	(.L_59 - .L_58)
.L_58:
        /*0004*/ 	.word	0x00000082


	//----- nvinfo : EIATTR_KPARAM_INFO
	.align		4
.L_59:
        /*0008*/ 	.byte	0x04, 0x17
        /*000a*/ 	.short	(.L_61 - .L_60)
.L_60:
        /*000c*/ 	.word	0x00000000
        /*0010*/ 	.short	0x0006
        /*0012*/ 	.short	0x0030
        /*0014*/ 	.byte	0x00, 0xf0, 0x11, 0x00


	//----- nvinfo : EIATTR_KPARAM_INFO
	.align		4
.L_61:
        /*0018*/ 	.byte	0x04, 0x17
        /*001a*/ 	.short	(.L_63 - .L_62)
.L_62:
        /*001c*/ 	.word	0x00000000
        /*0020*/ 	.short	0x0005
        /*0022*/ 	.short	0x0028
        /*0024*/ 	.byte	0x00, 0xf5, 0x21, 0x00


	//----- nvinfo : EIATTR_KPARAM_INFO
	.align		4
.L_63:
        /*0028*/ 	.byte	0x04, 0x17
        /*002a*/ 	.short	(.L_65 - .L_64)
.L_64:
        /*002c*/ 	.word	0x00000000
        /*0030*/ 	.short	0x0004
        /*0032*/ 	.short	0x0020
        /*0034*/ 	.byte	0x00, 0xf5, 0x21, 0x00


	//----- nvinfo : EIATTR_KPARAM_INFO
	.align		4
.L_65:
        /*0038*/ 	.byte	0x04, 0x17
        /*003a*/ 	.short	(.L_67 - .L_66)
.L_66:
        /*003c*/ 	.word	0x00000000
        /*0040*/ 	.short	0x0003
        /*0042*/ 	.short	0x0018
        /*0044*/ 	.byte	0x00, 0xf5, 0x21, 0x00


	//----- nvinfo : EIATTR_KPARAM_INFO
	.align		4
.L_67:
        /*0048*/ 	.byte	0x04, 0x17
        /*004a*/ 	.short	(.L_69 - .L_68)
.L_68:
        /*004c*/ 	.word	0x00000000
        /*0050*/ 	.short	0x0002
        /*0052*/ 	.short	0x0010
        /*0054*/ 	.byte	0x00, 0xf5, 0x21, 0x00


	//----- nvinfo : EIATTR_KPARAM_INFO
	.align		4
.L_69:
        /*0058*/ 	.byte	0x04, 0x17
        /*005a*/ 	.short	(.L_71 - .L_70)
.L_70:
        /*005c*/ 	.word	0x00000000
        /*0060*/ 	.short	0x0001
        /*0062*/ 	.short	0x0008
        /*0064*/ 	.byte	0x00, 0xf5, 0x21, 0x00


	//----- nvinfo : EIATTR_KPARAM_INFO
	.align		4
.L_71:
        /*0068*/ 	.byte	0x04, 0x17
        /*006a*/ 	.short	(.L_73 - .L_72)
.L_72:
        /*006c*/ 	.word	0x00000000
        /*0070*/ 	.short	0x0000
        /*0072*/ 	.short	0x0000
        /*0074*/ 	.byte	0x00, 0xf5, 0x21, 0x00


	//----- nvinfo : EIATTR_SPARSE_MMA_MASK
	.align		4
.L_73:
        /*0078*/ 	.byte	0x03, 0x50
        /*007a*/ 	.short	0x0000


	//----- nvinfo : EIATTR_MAXREG_COUNT
	.align		4
        /*007c*/ 	.byte	0x03, 0x1b
        /*007e*/ 	.short	0x00ff


	//----- nvinfo : EIATTR_MERCURY_ISA_VERSION
	.align		4
        /*0080*/ 	.byte	0x03, 0x5f
        /*0082*/ 	.short	0x0101


	//----- nvinfo : EIATTR_VRC_CTA_INIT_COUNT
	.align		4
        /*0084*/ 	.byte	0x02, 0x4a
	.zero		1
	.zero		1


	//----- nvinfo : EIATTR_EXIT_INSTR_OFFSETS
	.align		4
        /*0088*/ 	.byte	0x04, 0x1c
        /*008a*/ 	.short	(.L_75 - .L_74)


	//   ....[0]....
.L_74:
        /*008c*/ 	.word	0x00000070


	//   ....[1]....
        /*0090*/ 	.word	0x000003e0


	//----- nvinfo : EIATTR_CRS_STACK_SIZE
	.align		4
.L_75:
        /*0094*/ 	.byte	0x04, 0x1e
        /*0096*/ 	.short	(.L_77 - .L_76)
.L_76:
        /*0098*/ 	.word	0x00000000


	//----- nvinfo : EIATTR_CBANK_PARAM_SIZE
	.align		4
.L_77:
        /*009c*/ 	.byte	0x03, 0x19
        /*009e*/ 	.short	0x0034


	//----- nvinfo : EIATTR_PARAM_CBANK
	.align		4
        /*00a0*/ 	.byte	0x04, 0x0a
        /*00a2*/ 	.short	(.L_79 - .L_78)
	.align		4
.L_78:
        /*00a4*/ 	.word	index@(.nv.constant0.generate_instance_data)
        /*00a8*/ 	.short	0x0380
        /*00aa*/ 	.short	0x0034


	//----- nvinfo : EIATTR_SW_WAR
	.align		4
.L_79:
        /*00ac*/ 	.byte	0x04, 0x36
        /*00ae*/ 	.short	(.L_81 - .L_80)
.L_80:
        /*00b0*/ 	.word	0x00000008
.L_81:


//--------------------- .nv.info.generate_quad_indices --------------------------
	.section	.nv.info.generate_quad_indices,"",@"SHT_CUDA_INFO"
	.sectionflags	@""
	.align	4


	//----- nvinfo : EIATTR_CUDA_API_VERSION
	.align		4
        /*0000*/ 	.byte	0x04, 0x37
        /*0002*/ 	.short	(.L_83 - .L_82)
.L_82:
        /*0004*/ 	.word	0x00000082


	//----- nvinfo : EIATTR_KPARAM_INFO
	.align		4
.L_83:
        /*0008*/ 	.byte	0x04, 0x17
        /*000a*/ 	.short	(.L_85 - .L_84)
.L_84:
        /*000c*/ 	.word	0x00000000
        /*0010*/ 	.short	0x0001
        /*0012*/ 	.short	0x0008
        /*0014*/ 	.byte	0x00, 0xf0, 0x11, 0x00


	//----- nvinfo : EIATTR_KPARAM_INFO
	.align		4
.L_85:
        /*0018*/ 	.byte	0x04, 0x17
        /*001a*/ 	.short	(.L_87 - .L_86)
.L_86:
        /*001c*/ 	.word	0x00000000
        /*0020*/ 	.short	0x0000
        /*0022*/ 	.short	0x0000
        /*0024*/ 	.byte	0x00, 0xf5, 0x21, 0x00


	//----- nvinfo : EIATTR_SPARSE_MMA_MASK
	.align		4
.L_87:
        /*0028*/ 	.byte	0x03, 0x50
        /*002a*/ 	.short	0x0000


	//----- nvinfo : EIATTR_MAXREG_COUNT
	.align		4
        /*002c*/ 	.byte	0x03, 0x1b
        /*002e*/ 	.short	0x00ff


	//----- nvinfo : EIATTR_MERCURY_ISA_VERSION
	.align		4
        /*0030*/ 	.byte	0x03, 0x5f
        /*0032*/ 	.short	0x0101


	//----- nvinfo : EIATTR_VRC_CTA_INIT_COUNT
	.align		4
        /*0034*/ 	.byte	0x02, 0x4a
	.zero		1
	.zero		1


	//----- nvinfo : EIATTR_EXIT_INSTR_OFFSETS
	.align		4
        /*0038*/ 	.byte	0x04, 0x1c
        /*003a*/ 	.short	(.L_89 - .L_88)


	//   ....[0]....
.L_88:
        /*003c*/ 	.word	0x00000070


	//   ....[1]....
        /*0040*/ 	.word	0x00000160


	//----- nvinfo : EIATTR_CBANK_PARAM_SIZE
	.align		4
.L_89:
        /*0044*/ 	.byte	0x03, 0x19
        /*0046*/ 	.short	0x000c


	//----- nvinfo : EIATTR_PARAM_CBANK
	.align		4
        /*0048*/ 	.byte	0x04, 0x0a
        /*004a*/ 	.short	(.L_91 - .L_90)
	.align		4
.L_90:
        /*004c*/ 	.word	index@(.nv.constant0.generate_quad_indices)
        /*0050*/ 	.short	0x0380
        /*0052*/ 	.short	0x000c


	//----- nvinfo : EIATTR_SW_WAR
	.align		4
.L_91:
        /*0054*/ 	.byte	0x04, 0x36
        /*0056*/ 	.short	(.L_93 - .L_92)
.L_92:
        /*0058*/ 	.word	0x00000008
.L_93:


//--------------------- .nv.info.generate_quad_vertices --------------------------
	.section	.nv.info.generate_quad_vertices,"",@"SHT_CUDA_INFO"
	.sectionflags	@""
	.align	4


	//----- nvinfo : EIATTR_CUDA_API_VERSION
	.align		4
        /*0000*/ 	.byte	0x04, 0x37
        /*0002*/ 	.short	(.L_95 - .L_94)
.L_94:
        /*0004*/ 	.word	0x00000082


	//----- nvinfo : EIATTR_KPARAM_INFO
	.align		4
.L_95:
        /*0008*/ 	.byte	0x04, 0x17
        /*000a*/ 	.short	(.L_97 - .L_96)
.L_96:
        /*000c*/ 	.word	0x00000000
        /*0010*/ 	.short	0x0009
        /*0012*/ 	.short	0x0048
        /*0014*/ 	.byte	0x00, 0xf0, 0x11, 0x00


	//----- nvinfo : EIATTR_KPARAM_INFO
	.align		4
.L_97:
        /*0018*/ 	.byte	0x04, 0x17
        /*001a*/ 	.short	(.L_99 - .L_98)
.L_98:
        /*001c*/ 	.word	0x00000000
        /*0020*/ 	.short	0x0008
        /*0022*/ 	.short	0x0040
        /*0024*/ 	.byte	0x00, 0xf5, 0x21, 0x00


	//----- nvinfo : EIATTR_KPARAM_INFO
	.align		4
.L_99:
        /*0028*/ 	.byte	0x04, 0x17
        /*002a*/ 	.short	(.L_101 - .L_100)
.L_100:
        /*002c*/ 	.word	0x00000000
        /*0030*/ 	.short	0x0007
        /*0032*/ 	.short	0x0038
        /*0034*/ 	.byte	0x00, 0xf5, 0x21, 0x00


	//----- nvinfo : EIATTR_KPARAM_INFO
	.align		4
.L_101:
        /*0038*/ 	.byte	0x04, 0x17
        /*003a*/ 	.short	(.L_103 - .L_102)
.L_102:
        /*003c*/ 	.word	0x00000000
        /*0040*/ 	.short	0x0006
        /*0042*/ 	.short	0x0030
        /*0044*/ 	.byte	0x00, 0xf5, 0x21, 0x00


	//----- nvinfo : EIATTR_KPARAM_INFO
	.align		4
.L_103:
        /*0048*/ 	.byte	0x04, 0x17
        /*004a*/ 	.short	(.L_105 - .L_104)
.L_104:
        /*004c*/ 	.word	0x00000000
        /*0050*/ 	.short	0x0005
        /*0052*/ 	.short	0x0028
        /*0054*/ 	.byte	0x00, 0xf5, 0x21, 0x00


	//----- nvinfo : EIATTR_KPARAM_INFO
	.align		4
.L_105:
        /*0058*/ 	.byte	0x04, 0x17
        /*005a*/ 	.short	(.L_107 - .L_106)
.L_106:
        /*005c*/ 	.word	0x00000000
        /*0060*/ 	.short	0x0004
        /*0062*/ 	.short	0x0020
        /*0064*/ 	.byte	0x00, 0xf5, 0x21, 0x00


	//----- nvinfo : EIATTR_KPARAM_INFO
	.align		4
.L_107:
        /*0068*/ 	.byte	0x04, 0x17
        /*006a*/ 	.short	(.L_109 - .L_108)
.L_108:
        /*006c*/ 	.word	0x00000000
        /*0070*/ 	.short	0x0003
        /*0072*/ 	.short	0x0018
        /*0074*/ 	.byte	0x00, 0xf5, 0x21, 0x00


	//----- nvinfo : EIATTR_KPARAM_INFO
	.align		4
.L_109:
        /*0078*/ 	.byte	0x04, 0x17
        /*007a*/ 	.short	(.L_111 - .L_110)
.L_110:
        /*007c*/ 	.word	0x00000000
        /*0080*/ 	.short	0x0002
        /*0082*/ 	.short	0x0010
        /*0084*/ 	.byte	0x00, 0xf5, 0x21, 0x00


	//----- nvinfo : EIATTR_KPARAM_INFO
	.align		4
.L_111:
        /*0088*/ 	.byte	0x04, 0x17
        /*008a*/ 	.short	(.L_113 - .L_112)
.L_112:
        /*008c*/ 	.word	0x00000000
        /*0090*/ 	.short	0x0001
        /*0092*/ 	.short	0x0008
        /*0094*/ 	.byte	0x00, 0xf5, 0x21, 0x00


	//----- nvinfo : EIATTR_KPARAM_INFO
	.align		4
.L_113:
        /*0098*/ 	.byte	0x04, 0x17
        /*009a*/ 	.short	(.L_115 - .L_114)
.L_114:
        /*009c*/ 	.word	0x00000000
        /*00a0*/ 	.short	0x0000
        /*00a2*/ 	.short	0x0000
        /*00a4*/ 	.byte	0x00, 0xf5, 0x21, 0x00


	//----- nvinfo : EIATTR_SPARSE_MMA_MASK
	.align		4
.L_115:
        /*00a8*/ 	.byte	0x03, 0x50
        /*00aa*/ 	.short	0x0000


	//----- nvinfo : EIATTR_MAXREG_COUNT
	.align		4
        /*00ac*/ 	.byte	0x03, 0x1b
        /*00ae*/ 	.short	0x00ff


	//----- nvinfo : EIATTR_MERCURY_ISA_VERSION
	.align		4
        /*00b0*/ 	.byte	0x03, 0x5f
        /*00b2*/ 	.short	0x0101


	//----- nvinfo : EIATTR_VRC_CTA_INIT_COUNT
	.align		4
        /*00b4*/ 	.byte	0x02, 0x4a
	.zero		1
	.zero		1


	//----- nvinfo : EIATTR_EXIT_INSTR_OFFSETS
	.align		4
        /*00b8*/ 	.byte	0x04, 0x1c
        /*00ba*/ 	.short	(.L_117 - .L_116)


	//   ....[0]....
.L_116:
        /*00bc*/ 	.word	0x00000070


	//   ....[1]....
        /*00c0*/ 	.word	0x00000160


	//   ....[2]....
        /*00c4*/ 	.word	0x00000c40


	//----- nvinfo : EIATTR_CRS_STACK_SIZE
	.align		4
.L_117:
        /*00c8*/ 	.byte	0x04, 0x1e
        /*00ca*/ 	.short	(.L_119 - .L_118)
.L_118:
        /*00cc*/ 	.word	0x00000000


	//----- nvinfo : EIATTR_CBANK_PARAM_SIZE
	.align		4
.L_119:
        /*00d0*/ 	.byte	0x03, 0x19
        /*00d2*/ 	.short	0x004c


	//----- nvinfo : EIATTR_PARAM_CBANK
	.align		4
        /*00d4*/ 	.byte	0x04, 0x0a
        /*00d6*/ 	.short	(.L_121 - .L_120)
	.align		4
.L_120:
        /*00d8*/ 	.word	index@(.nv.constant0.generate_quad_vertices)
        /*00dc*/ 	.short	0x0380
        /*00de*/ 	.short	0x004c


	//----- nvinfo : EIATTR_SW_WAR
	.align		4
.L_121:
        /*00e0*/ 	.byte	0x04, 0x36
        /*00e2*/ 	.short	(.L_123 - .L_122)
.L_122:
        /*00e4*/ 	.word	0x00000008
.L_123:


//--------------------- .nv.info.compact_visible_quads --------------------------
	.section	.nv.info.compact_visible_quads,"",@"SHT_CUDA_INFO"
	.sectionflags	@""
	.align	4


	//----- nvinfo : EIATTR_CUDA_API_VERSION
	.align		4
        /*0000*/ 	.byte	0x04, 0x37
        /*0002*/ 	.short	(.L_125 - .L_124)
.L_124:
        /*0004*/ 	.word	0x00000082


	//----- nvinfo : EIATTR_KPARAM_INFO
	.align		4
.L_125:
        /*0008*/ 	.byte	0x04, 0x17
        /*000a*/ 	.short	(.L_127 - .L_126)
.L_126:
        /*000c*/ 	.word	0x00000000
        /*0010*/ 	.short	0x0008
        /*0012*/ 	.short	0x0040
        /*0014*/ 	.byte	0x00, 0xf0, 0x11, 0x00


	//----- nvinfo : EIATTR_KPARAM_INFO
	.align		4
.L_127:
        /*0018*/ 	.byte	0x04, 0x17
        /*001a*/ 	.short	(.L_129 - .L_128)
.L_128:
        /*001c*/ 	.word	0x00000000
        /*0020*/ 	.short	0x0007
        /*0022*/ 	.short	0x0038
        /*0024*/ 	.byte	0x00, 0xf5, 0x21, 0x00


	//----- nvinfo : EIATTR_KPARAM_INFO
	.align		4
.L_129:
        /*0028*/ 	.byte	0x04, 0x17
        /*002a*/ 	.short	(.L_131 - .L_130)
.L_130:
        /*002c*/ 	.word	0x00000000
        /*0030*/ 	.short	0x0006
        /*0032*/ 	.short	0x0030
        /*0034*/ 	.byte	0x00, 0xf5, 0x21, 0x00


	//----- nvinfo : EIATTR_KPARAM_INFO
	.align		4
.L_131:
        /*0038*/ 	.byte	0x04, 0x17
        /*003a*/ 	.short	(.L_133 - .L_132)
.L_132:
        /*003c*/ 	.word	0x00000000
        /*0040*/ 	.short	0x0005
        /*0042*/ 	.short	0x0028
        /*0044*/ 	.byte	0x00, 0xf5, 0x21, 0x00


	//----- nvinfo : EIATTR_KPARAM_INFO
	.align		4
.L_133:
        /*0048*/ 	.byte	0x04, 0x17
        /*004a*/ 	.short	(.L_135 - .L_134)
.L_134:
        /*004c*/ 	.word	0x00000000
        /*0050*/ 	.short	0x0004
        /*0052*/ 	.short	0x0020
        /*0054*/ 	.byte	0x00, 0xf5, 0x21, 0x00


	//----- nvinfo : EIATTR_KPARAM_INFO
	.align		4
.L_135:
        /*0058*/ 	.byte	0x04, 0x17
        /*005a*/ 	.short	(.L_137 - .L_136)
.L_136:
        /*005c*/ 	.word	0x00000000
        /*0060*/ 	.short	0x0003
        /*0062*/ 	.short	0x0018
        /*0064*/ 	.byte	0x00, 0xf5, 0x21, 0x00


	//----- nvinfo : EIATTR_KPARAM_INFO
	.align		4
.L_137:
        /*0068*/ 	.byte	0x04, 0x17
        /*006a*/ 	.short	(.L_139 - .L_138)
.L_138:
        /*006c*/ 	.word	0x00000000
        /*0070*/ 	.short	0x0002
        /*0072*/ 	.short	0x0010
        /*0074*/ 	.byte	0x00, 0xf5, 0x21, 0x00


	//----- nvinfo : EIATTR_KPARAM_INFO
	.align		4
.L_139:
        /*0078*/ 	.byte	0x04, 0x17
        /*007a*/ 	.short	(.L_141 - .L_140)
.L_140:
        /*007c*/ 	.word	0x00000000
        /*0080*/ 	.short	0x0001
        /*0082*/ 	.short	0x0008
        /*0084*/ 	.byte	0x00, 0xf5, 0x21, 0x00


	//----- nvinfo : EIATTR_KPARAM_INFO
	.align		4
.L_141:
        /*0088*/ 	.byte	0x04, 0x17
        /*008a*/ 	.short	(.L_143 - .L_142)
.L_142:
        /*008c*/ 	.word	0x00000000
        /*0090*/ 	.short	0x0000
        /*0092*/ 	.short	0x0000
        /*0094*/ 	.byte	0x00, 0xf5, 0x21, 0x00


	//----- nvinfo : EIATTR_SPARSE_MMA_MASK
	.align		4
.L_143:
        /*0098*/ 	.byte	0x03, 0x50
        /*009a*/ 	.short	0x0000


	//----- nvinfo : EIATTR_MAXREG_COUNT
	.align		4
        /*009c*/ 	.byte	0x03, 0x1b
        /*009e*/ 	.short	0x00ff


	//----- nvinfo : EIATTR_MERCURY_ISA_VERSION
	.align		4
        /*00a0*/ 	.byte	0x03, 0x5f
        /*00a2*/ 	.short	0x0101


	//----- nvinfo : EIATTR_VRC_CTA_INIT_COUNT
	.align		4
        /*00a4*/ 	.byte	0x02, 0x4a
	.zero		1
	.zero		1


	//----- nvinfo : EIATTR_EXIT_INSTR_OFFSETS
	.align		4
        /*00a8*/ 	.byte	0x04, 0x1c
        /*00aa*/ 	.short	(.L_145 - .L_144)


	//   ....[0]....
.L_144:
        /*00ac*/ 	.word	0x00000070


	//   ....[1]....
        /*00b0*/ 	.word	0x000000d0


	//   ....[2]....
        /*00b4*/ 	.word	0x000007f0


	//----- nvinfo : EIATTR_CBANK_PARAM_SIZE
	.align		4
.L_145:
        /*00b8*/ 	.byte	0x03, 0x19
        /*00ba*/ 	.short	0x0044


	//----- nvinfo : EIATTR_PARAM_CBANK
	.align		4
        /*00bc*/ 	.byte	0x04, 0x0a
        /*00be*/ 	.short	(.L_147 - .L_146)
	.align		4
.L_146:
        /*00c0*/ 	.word	index@(.nv.constant0.compact_visible_quads)
        /*00c4*/ 	.short	0x0380
        /*00c6*/ 	.short	0x0044


	//----- nvinfo : EIATTR_SW_WAR
	.align		4
.L_147:
        /*00c8*/ 	.byte	0x04, 0x36
        /*00ca*/ 	.short	(.L_149 - .L_148)
.L_148:
        /*00cc*/ 	.word	0x00000008
.L_149:


//--------------------- .nv.info.compute_2d_covariance --------------------------
	.section	.nv.info.compute_2d_covariance,"",@"SHT_CUDA_INFO"
	.sectionflags	@""
	.align	4


	//----- nvinfo : EIATTR_CUDA_API_VERSION
	.align		4
        /*0000*/ 	.byte	0x04, 0x37
        /*0002*/ 	.short	(.L_151 - .L_150)
.L_150:
        /*0004*/ 	.word	0x00000082


	//----- nvinfo : EIATTR_KPARAM_INFO
	.align		4
.L_151:
        /*0008*/ 	.byte	0x04, 0x17
        /*000a*/ 	.short	(.L_153 - .L_152)
.L_152:
        /*000c*/ 	.word	0x00000000
        /*0010*/ 	.short	0x000a
        /*0012*/ 	.short	0x0048
        /*0014*/ 	.byte	0x00, 0xf0, 0x11, 0x00


	//----- nvinfo : EIATTR_KPARAM_INFO
	.align		4
.L_153:
        /*0018*/ 	.byte	0x04, 0x17
        /*001a*/ 	.short	(.L_155 - .L_154)
.L_154:
        /*001c*/ 	.word	0x00000000
        /*0020*/ 	.short	0x0009
        /*0022*/ 	.short	0x0044
        /*0024*/ 	.byte	0x00, 0xf0, 0x11, 0x00


	//----- nvinfo : EIATTR_KPARAM_INFO
	.align		4
.L_155:
        /*0028*/ 	.byte	0x04, 0x17
        /*002a*/ 	.short	(.L_157 - .L_156)
.L_156:
        /*002c*/ 	.word	0x00000000
        /*0030*/ 	.short	0x0008
        /*0032*/ 	.short	0x0040
        /*0034*/ 	.byte	0x00, 0xf0, 0x11, 0x00


	//----- nvinfo : EIATTR_KPARAM_INFO
	.align		4
.L_157:
        /*0038*/ 	.byte	0x04, 0x17
        /*003a*/ 	.short	(.L_159 - .L_158)
.L_158:
        /*003c*/ 	.word	0x00000000
        /*0040*/ 	.short	0x0007
        /*0042*/ 	.short	0x0038
        /*0044*/ 	.byte	0x00, 0xf5, 0x21, 0x00


	//----- nvinfo : EIATTR_KPARAM_INFO
	.align		4
.L_159:
        /*0048*/ 	.byte	0x04, 0x17
        /*004a*/ 	.short	(.L_161 - .L_160)
.L_160:
        /*004c*/ 	.word	0x00000000
        /*0050*/ 	.short	0x0006
        /*0052*/ 	.short	0x0030
        /*0054*/ 	.byte	0x00, 0xf5, 0x21, 0x00


	//----- nvinfo : EIATTR_KPARAM_INFO
	.align		4
.L_161:
        /*0058*/ 	.byte	0x04, 0x17
        /*005a*/ 	.short	(.L_163 - .L_162)
.L_162:
        /*005c*/ 	.word	0x00000000
        /*0060*/ 	.short	0x0005
        /*0062*/ 	.short	0x0028
        /*0064*/ 	.byte	0x00, 0xf5, 0x21, 0x00


	//----- nvinfo : EIATTR_KPARAM_INFO
	.align		4
.L_163:
        /*0068*/ 	.byte	0x04, 0x17
        /*006a*/ 	.short	(.L_165 - .L_164)
.L_164:
        /*006c*/ 	.word	0x00000000
        /*0070*/ 	.short	0x0004
        /*0072*/ 	.short	0x0020
        /*0074*/ 	.byte	0x00, 0xf5, 0x21, 0x00


	//----- nvinfo : EIATTR_KPARAM_INFO
	.align		4
.L_165:
        /*0078*/ 	.byte	0x04, 0x17
        /*007a*/ 	.short	(.L_167 - .L_166)
.L_166:
        /*007c*/ 	.word	0x00000000
        /*0080*/ 	.short	0x0003
        /*0082*/ 	.short	0x0018
        /*0084*/ 	.byte	0x00, 0xf5, 0x21, 0x00


	//----- nvinfo : EIATTR_KPARAM_INFO
	.align		4
.L_167:
        /*0088*/ 	.byte	0x04, 0x17
        /*008a*/ 	.short	(.L_169 - .L_168)
.L_168:
        /*008c*/ 	.word	0x00000000
        /*0090*/ 	.short	0x0002
        /*0092*/ 	.short	0x0010
        /*0094*/ 	.byte	0x00, 0xf5, 0x21, 0x00


	//----- nvinfo : EIATTR_KPARAM_INFO
	.align		4
.L_169:
        /*0098*/ 	.byte	0x04, 0x17
        /*009a*/ 	.short	(.L_171 - .L_170)
.L_170:
        /*009c*/ 	.word	0x00000000
        /*00a0*/ 	.short	0x0001
        /*00a2*/ 	.short	0x0008
        /*00a4*/ 	.byte	0x00, 0xf5, 0x21, 0x00


	//----- nvinfo : EIATTR_KPARAM_INFO
	.align		4
.L_171:
        /*00a8*/ 	.byte	0x04, 0x17
        /*00aa*/ 	.short	(.L_173 - .L_172)
.L_172:
        /*00ac*/ 	.word	0x00000000
        /*00b0*/ 	.short	0x0000
        /*00b2*/ 	.short	0x0000
        /*00b4*/ 	.byte	0x00, 0xf5, 0x21, 0x00


	//----- nvinfo : EIATTR_SPARSE_MMA_MASK
	.align		4
.L_173:
        /*00b8*/ 	.byte	0x03, 0x50
        /*00ba*/ 	.short	0x0000


	//----- nvinfo : EIATTR_MAXREG_COUNT
	.align		4
        /*00bc*/ 	.byte	0x03, 0x1b
        /*00be*/ 	.short	0x00ff


	//----- nvinfo : EIATTR_MERCURY_ISA_VERSION
	.align		4
        /*00c0*/ 	.byte	0x03, 0x5f
        /*00c2*/ 	.short	0x0101


	//----- nvinfo : EIATTR_VRC_CTA_INIT_COUNT
	.align		4
        /*00c4*/ 	.byte	0x02, 0x4a
	.zero		1
	.zero		1


	//----- nvinfo : EIATTR_EXIT_INSTR_OFFSETS
	.align		4
        /*00c8*/ 	.byte	0x04, 0x1c
        /*00ca*/ 	.short	(.L_175 - .L_174)


	//   ....[0]....
.L_174:
        /*00cc*/ 	.word	0x00000070


	//   ....[1]....
        /*00d0*/ 	.word	0x000012b0


	//----- nvinfo : EIATTR_CRS_STACK_SIZE
	.align		4
.L_175:
        /*00d4*/ 	.byte	0x04, 0x1e
        /*00d6*/ 	.short	(.L_177 - .L_176)
.L_176:
        /*00d8*/ 	.word	0x00000000


	//----- nvinfo : EIATTR_CBANK_PARAM_SIZE
	.align		4
.L_177:
        /*00dc*/ 	.byte	0x03, 0x19
        /*00de*/ 	.short	0x004c


	//----- nvinfo : EIATTR_PARAM_CBANK
	.align		4
        /*00e0*/ 	.byte	0x04, 0x0a
        /*00e2*/ 	.short	(.L_179 - .L_178)
	.align		4
.L_178:
        /*00e4*/ 	.word	index@(.nv.constant0.compute_2d_covariance)
        /*00e8*/ 	.short	0x0380
        /*00ea*/ 	.short	0x004c


	//----- nvinfo : EIATTR_SW_WAR
	.align		4
.L_179:
        /*00ec*/ 	.byte	0x04, 0x36
        /*00ee*/ 	.short	(.L_181 - .L_180)
.L_180:
        /*00f0*/ 	.word	0x00000008
.L_181:


//--------------------- .nv.info.transform_points_with_perspective --------------------------
	.section	.nv.info.transform_points_with_perspective,"",@"SHT_CUDA_INFO"
	.sectionflags	@""
	.align	4


	//----- nvinfo : EIATTR_CUDA_API_VERSION
	.align		4
        /*0000*/ 	.byte	0x04, 0x37
        /*0002*/ 	.short	(.L_183 - .L_182)
.L_182:
        /*0004*/ 	.word	0x00000082


	//----- nvinfo : EIATTR_KPARAM_INFO
	.align		4
.L_183:
        /*0008*/ 	.byte	0x04, 0x17
        /*000a*/ 	.short	(.L_185 - .L_184)
.L_184:
        /*000c*/ 	.word	0x00000000
        /*0010*/ 	.short	0x0003
        /*0012*/ 	.short	0x0018
        /*0014*/ 	.byte	0x00, 0xf0, 0x11, 0x00


	//----- nvinfo : EIATTR_KPARAM_INFO
	.align		4
.L_185:
        /*0018*/ 	.byte	0x04, 0x17
        /*001a*/ 	.short	(.L_187 - .L_186)
.L_186:
        /*001c*/ 	.word	0x00000000
        /*0020*/ 	.short	0x0002
        /*0022*/ 	.short	0x0010
        /*0024*/ 	.byte	0x00, 0xf5, 0x21, 0x00


	//----- nvinfo : EIATTR_KPARAM_INFO
	.align		4
.L_187:
        /*0028*/ 	.byte	0x04, 0x17
        /*002a*/ 	.short	(.L_189 - .L_188)
.L_188:
        /*002c*/ 	.word	0x00000000
        /*0030*/ 	.short	0x0001
        /*0032*/ 	.short	0x0008
        /*0034*/ 	.byte	0x00, 0xf5, 0x21, 0x00


	//----- nvinfo : EIATTR_KPARAM_INFO
	.align		4
.L_189:
        /*0038*/ 	.byte	0x04, 0x17
        /*003a*/ 	.short	(.L_191 - .L_190)
.L_190:
        /*003c*/ 	.word	0x00000000
        /*0040*/ 	.short	0x0000
        /*0042*/ 	.short	0x0000
        /*0044*/ 	.byte	0x00, 0xf5, 0x21, 0x00


	//----- nvinfo : EIATTR_SPARSE_MMA_MASK
	.align		4
.L_191:
        /*0048*/ 	.byte	0x03, 0x50
        /*004a*/ 	.short	0x0000


	//----- nvinfo : EIATTR_MAXREG_COUNT
	.align		4
        /*004c*/ 	.byte	0x03, 0x1b
        /*004e*/ 	.short	0x00ff


	//----- nvinfo : EIATTR_MERCURY_ISA_VERSION
	.align		4
        /*0050*/ 	.byte	0x03, 0x5f
        /*0052*/ 	.short	0x0101


	//----- nvinfo : EIATTR_VRC_CTA_INIT_COUNT
	.align		4
        /*0054*/ 	.byte	0x02, 0x4a
	.zero		1
	.zero		1


	//----- nvinfo : EIATTR_EXIT_INSTR_OFFSETS
	.align		4
        /*0058*/ 	.byte	0x04, 0x1c
        /*005a*/ 	.short	(.L_193 - .L_192)


	//   ....[0]....
.L_192:
        /*005c*/ 	.word	0x00000070


	//   ....[1]....
        /*0060*/ 	.word	0x00000610


	//----- nvinfo : EIATTR_CRS_STACK_SIZE
	.align		4
.L_193:
        /*0064*/ 	.byte	0x04, 0x1e
        /*0066*/ 	.short	(.L_195 - .L_194)
.L_194:
        /*0068*/ 	.word	0x00000000


	//----- nvinfo : EIATTR_CBANK_PARAM_SIZE
	.align		4
.L_195:
        /*006c*/ 	.byte	0x03, 0x19
        /*006e*/ 	.short	0x001c


	//----- nvinfo : EIATTR_PARAM_CBANK
	.align		4
        /*0070*/ 	.byte	0x04, 0x0a
        /*0072*/ 	.short	(.L_197 - .L_196)
	.align		4
.L_196:
        /*0074*/ 	.word	index@(.nv.constant0.transform_points_with_perspective)
        /*0078*/ 	.short	0x0380
        /*007a*/ 	.short	0x001c


	//----- nvinfo : EIATTR_SW_WAR
	.align		4
.L_197:
        /*007c*/ 	.byte	0x04, 0x36
        /*007e*/ 	.short	(.L_199 - .L_198)
.L_198:
        /*0080*/ 	.word	0x00000008
.L_199:


//--------------------- .nv.info.transform_points --------------------------
	.section	.nv.info.transform_points,"",@"SHT_CUDA_INFO"
	.sectionflags	@""
	.align	4


	//----- nvinfo : EIATTR_CUDA_API_VERSION
	.align		4
        /*0000*/ 	.byte	0x04, 0x37
        /*0002*/ 	.short	(.L_201 - .L_200)
.L_200:
        /*0004*/ 	.word	0x00000082


	//----- nvinfo : EIATTR_KPARAM_INFO
	.align		4
.L_201:
        /*0008*/ 	.byte	0x04, 0x17
        /*000a*/ 	.short	(.L_203 - .L_202)
.L_202:
        /*000c*/ 	.word	0x00000000
        /*0010*/ 	.short	0x0003
        /*0012*/ 	.short	0x0018
        /*0014*/ 	.byte	0x00, 0xf0, 0x11, 0x00


	//----- nvinfo : EIATTR_KPARAM_INFO
	.align		4
.L_203:
        /*0018*/ 	.byte	0x04, 0x17
        /*001a*/ 	.short	(.L_205 - .L_204)
.L_204:
        /*001c*/ 	.word	0x00000000
        /*0020*/ 	.short	0x0002
        /*0022*/ 	.short	0x0010
        /*0024*/ 	.byte	0x00, 0xf5, 0x21, 0x00


	//----- nvinfo : EIATTR_KPARAM_INFO
	.align		4
.L_205:
        /*0028*/ 	.byte	0x04, 0x17
        /*002a*/ 	.short	(.L_207 - .L_206)
.L_206:
        /*002c*/ 	.word	0x00000000
        /*0030*/ 	.short	0x0001
        /*0032*/ 	.short	0x0008
        /*0034*/ 	.byte	0x00, 0xf5, 0x21, 0x00


	//----- nvinfo : EIATTR_KPARAM_INFO
	.align		4
.L_207:
        /*0038*/ 	.byte	0x04, 0x17
        /*003a*/ 	.short	(.L_209 - .L_208)
.L_208:
        /*003c*/ 	.word	0x00000000
        /*0040*/ 	.short	0x0000
        /*0042*/ 	.short	0x0000
        /*0044*/ 	.byte	0x00, 0xf5, 0x21, 0x00


	//----- nvinfo : EIATTR_SPARSE_MMA_MASK
	.align		4
.L_209:
        /*0048*/ 	.byte	0x03, 0x50
        /*004a*/ 	.short	0x0000


	//----- nvinfo : EIATTR_MAXREG_COUNT
	.align		4
        /*004c*/ 	.byte	0x03, 0x1b
        /*004e*/ 	.short	0x00ff


	//----- nvinfo : EIATTR_MERCURY_ISA_VERSION
	.align		4
        /*0050*/ 	.byte	0x03, 0x5f
        /*0052*/ 	.short	0x0101


	//----- nvinfo : EIATTR_VRC_CTA_INIT_COUNT
	.align		4
        /*0054*/ 	.byte	0x02, 0x4a
	.zero		1
	.zero		1


	//----- nvinfo : EIATTR_EXIT_INSTR_OFFSETS
	.align		4
        /*0058*/ 	.byte	0x04, 0x1c
        /*005a*/ 	.short	(.L_211 - .L_210)


	//   ....[0]....
.L_210:
        /*005c*/ 	.word	0x00000070


	//   ....[1]....
        /*0060*/ 	.word	0x00000370


	//----- nvinfo : EIATTR_CBANK_PARAM_SIZE
	.align		4
.L_211:
        /*0064*/ 	.byte	0x03, 0x19
        /*0066*/ 	.short	0x001c


	//----- nvinfo : EIATTR_PARAM_CBANK
	.align		4
        /*0068*/ 	.byte	0x04, 0x0a
        /*006a*/ 	.short	(.L_213 - .L_212)
	.align		4
.L_212:
        /*006c*/ 	.word	index@(.nv.constant0.transform_points)
        /*0070*/ 	.short	0x0380
        /*0072*/ 	.short	0x001c


	//----- nvinfo : EIATTR_SW_WAR
	.align		4
.L_213:
        /*0074*/ 	.byte	0x04, 0x36
        /*0076*/ 	.short	(.L_215 - .L_214)
.L_214:
        /*0078*/ 	.word	0x00000008
.L_215:


//--------------------- .nv.callgraph             --------------------------
	.section	.nv.callgraph,"",@"SHT_CUDA_CALLGRAPH"
	.align	4
	.sectionentsize	8
	.align		4
        /*0000*/ 	.word	0x00000000
	.align		4
        /*0004*/ 	.word	0xffffffff
	.align		4
        /*0008*/ 	.word	0x00000000
	.align		4
        /*000c*/ 	.word	0xfffffffe
	.align		4
        /*0010*/ 	.word	0x00000000
	.align		4
        /*0014*/ 	.word	0xfffffffd
	.align		4
        /*0018*/ 	.word	0x00000000
	.align		4
        /*001c*/ 	.word	0xfffffffc


//--------------------- .text.generate_instance_data --------------------------
	.section	.text.generate_instance_data,"ax",@progbits
	.align	128
        .global         generate_instance_data
        .type           generate_instance_data,@function
        .size           generate_instance_data,(.L_x_84 - generate_instance_data)
        .other          generate_instance_data,@"STO_CUDA_ENTRY STV_DEFAULT"
generate_instance_data:
.text.generate_instance_data:
[----:B------:R-:W-:Y:S01]  /*0000*/  LDC R1, c[0x0][0x37c] ;  /* 0x0000df00ff017b82 */ /* 0x000fe20000000800 */
[----:B------:R-:W0:Y:S07]  /*0010*/  S2R R0, SR_TID.X ;  /* 0x0000000000007919 */ /* 0x000e2e0000002100 */
[----:B------:R-:W0:Y:S01]  /*0020*/  S2UR UR4, SR_CTAID.X ;  /* 0x00000000000479c3 */ /* 0x000e220000002500 */
[----:B------:R-:W1:Y:S07]  /*0030*/  LDCU UR5, c[0x0][0x3b0] ;  /* 0x00007600ff0577ac */ /* 0x000e6e0008000800 */
[----:B------:R-:W0:Y:S02]  /*0040*/  LDC R5, c[0x0][0x360] ;  /* 0x0000d800ff057b82 */ /* 0x000e240000000800 */
[----:B0-----:R-:W-:-:S05]  /*0050*/  IMAD R5, R5, UR4, R0 ;  /* 0x0000000405057c24 */ /* 0x001fca000f8e0200 */
[----:B-1----:R-:W-:-:S13]  /*0060*/  ISETP.GE.AND P0, PT, R5, UR5, PT ;  /* 0x0000000505007c0c */ /* 0x002fda000bf06270 */
[----:B------:R-:W-:Y:S05]  /*0070*/  @P0 EXIT ;  /* 0x000000000000094d */ /* 0x000fea0003800000 */
[----:B------:R-:W0:Y:S01]  /*0080*/  LDC.64 R14, c[0x0][0x388] ;  /* 0x0000e200ff0e7b82 */ /* 0x000e220000000a00 */
[----:B------:R-:W1:Y:S01]  /*0090*/  LDCU.64 UR4, c[0x0][0x358] ;  /* 0x00006b00ff0477ac */ /* 0x000e620008000a00 */
[----:B------:R-:W-:-:S06]  /*00a0*/  IMAD R9, R5, 0x3, RZ ;  /* 0x0000000305097824 */ /* 0x000fcc00078e02ff */
[----:B------:R-:W2:Y:S01]  /*00b0*/  LDC.64 R12, c[0x0][0x380] ;  /* 0x0000e000ff0c7b82 */ /* 0x000ea20000000a00 */
[----:B0-----:R-:W-:-:S05]  /*00c0*/  IMAD.WIDE R14, R9, 0x4, R14 ;  /* 0x00000004090e7825 */ /* 0x001fca00078e020e */
[----:B-1----:R-:W3:Y:S04]  /*00d0*/  LDG.E R3, desc[UR4][R14.64+0x4] ;  /* 0x000004040e037981 */ /* 0x002ee8000c1e1900 */
[----:B------:R-:W4:Y:S04]  /*00e0*/  LDG.E R4, desc[UR4][R14.64] ;  /* 0x000000040e047981 */ /* 0x000f28000c1e1900 */
[----:B------:R-:W4:Y:S01]  /*00f0*/  LDG.E R7, desc[UR4][R14.64+0x8] ;  /* 0x000008040e077981 */ /* 0x000f22000c1e1900 */
[----:B------:R-:W-:-:S04]  /*0100*/  IMAD R11, R5, 0x5, RZ ;  /* 0x00000005050b7824 */ /* 0x000fc800078e02ff */
[----:B--2---:R-:W-:-:S05]  /*0110*/  IMAD.WIDE R12, R11, 0x4, R12 ;  /* 0x000000040b0c7825 */ /* 0x004fca00078e020c */
[----:B------:R0:W5:Y:S04]  /*0120*/  LDG.E R6, desc[UR4][R12.64] ;  /* 0x000000040c067981 */ /* 0x000168000c1e1900 */
[----:B------:R0:W5:Y:S04]  /*0130*/  LDG.E R8, desc[UR4][R12.64+0x4] ;  /* 0x000004040c087981 */ /* 0x000168000c1e1900 */
[----:B------:R0:W5:Y:S01]  /*0140*/  LDG.E R10, desc[UR4][R12.64+0x10] ;  /* 0x000010040c0a7981 */ /* 0x000162000c1e1900 */
[----:B------:R-:W-:Y:S01]  /*0150*/  BSSY.RECONVERGENT B0, `(.L_x_0) ;  /* 0x0000010000007945 */ /* 0x000fe20003800200 */
[----:B---3--:R-:W-:-:S04]  /*0160*/  FMUL R11, R3, R3 ;  /* 0x00000003030b7220 */ /* 0x008fc80000400000 */
[----:B----4-:R-:W-:-:S05]  /*0170*/  FFMA R11, R4, R7, -R11 ;  /* 0x00000007040b7223 */ /* 0x010fca000000080b */
[----:B------:R-:W-:-:S05]  /*0180*/  FMNMX.NAN R0, R11, 9.9999999600419720025e-13, !PT ;  /* 0x2b8cbccc0b007809 */ /* 0x000fca0007820000 */
[----:B------:R-:W-:-:S05]  /*0190*/  VIADD R2, R0, 0x1800000 ;  /* 0x0180000000027836 */ /* 0x000fca0000000000 */
[----:B------:R-:W-:-:S04]  /*01a0*/  LOP3.LUT R2, R2, 0x7f800000, RZ, 0xc0, !PT ;  /* 0x7f80000002027812 */ /* 0x000fc800078ec0ff */
[----:B------:R-:W-:-:S13]  /*01b0*/  ISETP.GT.U32.AND P0, PT, R2, 0x1ffffff, PT ;  /* 0x01ffffff0200780c */ /* 0x000fda0003f04070 */
[----:B0-----:R-:W-:Y:S05]  /*01c0*/  @P0 BRA `(.L_x_1) ;  /* 0x0000000000100947 */ /* 0x001fea0003800000 */
[----:B------:R-:W-:-:S07]  /*01d0*/  MOV R12, 0x1f0 ;  /* 0x000001f0000c7802 */ /* 0x000fce0000000f00 */
[----:B-----5:R-:W-:Y:S05]  /*01e0*/  CALL.REL.NOINC `($__internal_0_$__cuda_sm20_rcp_rn_f32_slowpath) ;  /* 0x0000000000807944 */ /* 0x020fea0003c00000 */
[----:B------:R-:W-:Y:S01]  /*01f0*/  IMAD.MOV.U32 R2, RZ, RZ, R11 ;  /* 0x000000ffff027224 */ /* 0x000fe200078e000b */
[----:B------:R-:W-:Y:S06]  /*0200*/  BRA `(.L_x_2) ;  /* 0x0000000000107947 */ /* 0x000fec0003800000 */
.L_x_1:
[----:B------:R-:W0:Y:S02]  /*0210*/  MUFU.RCP R11, R0 ;  /* 0x00000000000b7308 */ /* 0x000e240000001000 */
[----:B0-----:R-:W-:-:S04]  /*0220*/  FFMA R2, R0, R11, -1 ;  /* 0xbf80000000027423 */ /* 0x001fc8000000000b */
[----:B------:R-:W-:-:S04]  /*0230*/  FADD.FTZ R2, -R2, -RZ ;  /* 0x800000ff02027221 */ /* 0x000fc80000010100 */
[----:B------:R-:W-:-:S07]  /*0240*/  FFMA R2, R11, R2, R11 ;  /* 0x000000020b027223 */ /* 0x000fce000000000b */
.L_x_2:
[----:B------:R-:W-:Y:S05]  /*0250*/  BSYNC.RECONVERGENT B0 ;  /* 0x0000000000007941 */ /* 0x000fea0003800200 */
.L_x_0:
[----:B------:R-:W0:Y:S08]  /*0260*/  LDC.64 R16, c[0x0][0x3a0] ;  /* 0x0000e800ff107b82 */ /* 0x000e300000000a00 */
[----:B------:R-:W1:Y:S08]  /*0270*/  LDC.64 R14, c[0x0][0x398] ;  /* 0x0000e600ff0e7b82 */ /* 0x000e700000000a00 */
[----:B------:R-:W2:Y:S01]  /*0280*/  LDC.64 R12, c[0x0][0x3a8] ;  /* 0x0000ea00ff0c7b82 */ /* 0x000ea20000000a00 */
[----:B0-----:R-:W-:-:S06]  /*0290*/  IMAD.WIDE R16, R5, 0x4, R16 ;  /* 0x0000000405107825 */ /* 0x001fcc00078e0210 */
[----:B------:R-:W3:Y:S01]  /*02a0*/  LDG.E R17, desc[UR4][R16.64] ;  /* 0x0000000410117981 */ /* 0x000ee2000c1e1900 */
[----:B-1----:R-:W-:-:S05]  /*02b0*/  IMAD.WIDE R14, R9, 0x4, R14 ;  /* 0x00000004090e7825 */ /* 0x002fca00078e020e */
[----:B------:R-:W4:Y:S04]  /*02c0*/  LDG.E R9, desc[UR4][R14.64] ;  /* 0x000000040e097981 */ /* 0x000f28000c1e1900 */
[----:B------:R-:W4:Y:S04]  /*02d0*/  LDG.E R11, desc[UR4][R14.64+0x4] ;  /* 0x000004040e0b7981 */ /* 0x000f28000c1e1900 */
[----:B------:R-:W4:Y:S01]  /*02e0*/  LDG.E R19, desc[UR4][R14.64+0x8] ;  /* 0x000008040e137981 */ /* 0x000f22000c1e1900 */
[----:B------:R-:W-:Y:S02]  /*02f0*/  IMAD R5, R5, 0xa, RZ ;  /* 0x0000000a05057824 */ /* 0x000fe400078e02ff */
[-C--:B------:R-:W-:Y:S01]  /*0300*/  FMUL R7, R7, R2.reuse ;  /* 0x0000000207077220 */ /* 0x080fe20000400000 */
[----:B------:R-:W-:Y:S01]  /*0310*/  FMUL R3, R3, -R2 ;  /* 0x8000000203037220 */ /* 0x000fe20000400000 */
[----:B--2---:R-:W-:-:S04]  /*0320*/  IMAD.WIDE R12, R5, 0x4, R12 ;  /* 0x00000004050c7825 */ /* 0x004fc800078e020c */
[----:B------:R-:W-:Y:S01]  /*0330*/  FMUL R5, R4, R2 ;  /* 0x0000000204057220 */ /* 0x000fe20000400000 */
[----:B-----5:R-:W-:Y:S04]  /*0340*/  STG.E desc[UR4][R12.64], R6 ;  /* 0x000000060c007986 */ /* 0x020fe8000c101904 */
[----:B------:R-:W-:Y:S04]  /*0350*/  STG.E desc[UR4][R12.64+0x4], R8 ;  /* 0x000004080c007986 */ /* 0x000fe8000c101904 */
[----:B------:R-:W-:Y:S04]  /*0360*/  STG.E desc[UR4][R12.64+0x8], R10 ;  /* 0x0000080a0c007986 */ /* 0x000fe8000c101904 */
[----:B------:R-:W-:Y:S04]  /*0370*/  STG.E desc[UR4][R12.64+0x1c], R7 ;  /* 0x00001c070c007986 */ /* 0x000fe8000c101904 */
[----:B------:R-:W-:Y:S04]  /*0380*/  STG.E desc[UR4][R12.64+0x20], R3 ;  /* 0x000020030c007986 */ /* 0x000fe8000c101904 */
[----:B------:R-:W-:Y:S04]  /*0390*/  STG.E desc[UR4][R12.64+0x24], R5 ;  /* 0x000024050c007986 */ /* 0x000fe8000c101904 */
[----:B---3--:R-:W-:Y:S04]  /*03a0*/  STG.E desc[UR4][R12.64+0x18], R17 ;  /* 0x000018110c007986 */ /* 0x008fe8000c101904 */
[----:B----4-:R-:W-:Y:S04]  /*03b0*/  STG.E desc[UR4][R12.64+0xc], R9 ;  /* 0x00000c090c007986 */ /* 0x010fe8000c101904 */
[----:B------:R-:W-:Y:S04]  /*03c0*/  STG.E desc[UR4][R12.64+0x10], R11 ;  /* 0x0000100b0c007986 */ /* 0x000fe8000c101904 */
[----:B------:R-:W-:Y:S01]  /*03d0*/  STG.E desc[UR4][R12.64+0x14], R19 ;  /* 0x000014130c007986 */ /* 0x000fe2000c101904 */
[----:B------:R-:W-:Y:S05]  /*03e0*/  EXIT ;  /* 0x000000000000794d */ /* 0x000fea0003800000 */
        .weak           $__internal_0_$__cuda_sm20_rcp_rn_f32_slowpath
        .type           $__internal_0_$__cuda_sm20_rcp_rn_f32_slowpath,@function
        .size           $__internal_0_$__cuda_sm20_rcp_rn_f32_slowpath,(.L_x_84 - $__internal_0_$__cuda_sm20_rcp_rn_f32_slowpath)
$__internal_0_$__cuda_sm20_rcp_rn_f32_slowpath:
[----:B------:R-:W-:Y:S01]  /*03f0*/  SHF.L.U32 R2, R0, 0x1, RZ ;  /* 0x0000000100027819 */ /* 0x000fe200000006ff */
[----:B------:R-:W-:Y:S03]  /*0400*/  BSSY.RECONVERGENT B1, `(.L_x_3) ;  /* 0x0000030000017945 */ /* 0x000fe60003800200 */
[----:B------:R-:W-:-:S04]  /*0410*/  SHF.R.U32.HI R2, RZ, 0x18, R2 ;  /* 0x00000018ff027819 */ /* 0x000fc80000011602 */
[----:B------:R-:W-:-:S13]  /*0420*/  ISETP.NE.U32.AND P0, PT, R2, RZ, PT ;  /* 0x000000ff0200720c */ /* 0x000fda0003f05070 */
[----:B------:R-:W-:Y:S05]  /*0430*/  @P0 BRA `(.L_x_4) ;  /* 0x0000000000280947 */ /* 0x000fea0003800000 */
[----:B------:R-:W-:-:S05]  /*0440*/  IMAD.SHL.U32 R2, R0, 0x2, RZ ;  /* 0x0000000200027824 */ /* 0x000fca00078e00ff */
[----:B------:R-:W-:-:S13]  /*0450*/  ISETP.NE.AND P0, PT, R2, RZ, PT ;  /* 0x000000ff0200720c */ /* 0x000fda0003f05270 */
[----:B------:R-:W-:Y:S01]  /*0460*/  @P0 FFMA R13, R0, 1.84467440737095516160e+19, RZ ;  /* 0x5f800000000d0823 */ /* 0x000fe200000000ff */
[----:B------:R-:W-:Y:S08]  /*0470*/  @!P0 MUFU.RCP R11, R0 ;  /* 0x00000000000b8308 */ /* 0x000ff00000001000 */
[----:B------:R-:W0:Y:S02]  /*0480*/  @P0 MUFU.RCP R2, R13 ;  /* 0x0000000d00020308 */ /* 0x000e240000001000 */
[----:B0-----:R-:W-:-:S04]  /*0490*/  @P0 FFMA R14, R13, R2, -1 ;  /* 0xbf8000000d0e0423 */ /* 0x001fc80000000002 */
[----:B------:R-:W-:-:S04]  /*04a0*/  @P0 FADD.FTZ R15, -R14, -RZ ;  /* 0x800000ff0e0f0221 */ /* 0x000fc80000010100 */
[----:B------:R-:W-:-:S04]  /*04b0*/  @P0 FFMA R2, R2, R15, R2 ;  /* 0x0000000f02020223 */ /* 0x000fc80000000002 */
[----:B------:R-:W-:Y:S01]  /*04c0*/  @P0 FFMA R11, R2, 1.84467440737095516160e+19, RZ ;  /* 0x5f800000020b0823 */ /* 0x000fe200000000ff */
[----:B------:R-:W-:Y:S06]  /*04d0*/  BRA `(.L_x_5) ;  /* 0x0000000000887947 */ /* 0x000fec0003800000 */
.L_x_4:
[----:B------:R-:W-:-:S04]  /*04e0*/  IADD3 R11, PT, PT, R2, -0xfd, RZ ;  /* 0xffffff03020b7810 */ /* 0x000fc80007ffe0ff */
[----:B------:R-:W-:-:S13]  /*04f0*/  ISETP.GT.U32.AND P0, PT, R11, 0x1, PT ;  /* 0x000000010b00780c */ /* 0x000fda0003f04070 */
[----:B------:R-:W-:Y:S05]  /*0500*/  @P0 BRA `(.L_x_6) ;  /* 0x0000000000780947 */ /* 0x000fea0003800000 */
[----:B------:R-:W-:Y:S01]  /*0510*/  LOP3.LUT R13, R0, 0x7fffff, RZ, 0xc0, !PT ;  /* 0x007fffff000d7812 */ /* 0x000fe200078ec0ff */
[----:B------:R-:W-:-:S03]  /*0520*/  IMAD.MOV.U32 R18, RZ, RZ, 0x3 ;  /* 0x00000003ff127424 */ /* 0x000fc600078e00ff */
[----:B------:R-:W-:Y:S02]  /*0530*/  LOP3.LUT R13, R13, 0x3f800000, RZ, 0xfc, !PT ;  /* 0x3f8000000d0d7812 */ /* 0x000fe400078efcff */
[----:B------:R-:W-:Y:S02]  /*0540*/  SHF.L.U32 R17, R18, R11, RZ ;  /* 0x0000000b12117219 */ /* 0x000fe400000006ff */
[----:B------:R-:W0:Y:S02]  /*0550*/  MUFU.RCP R14, R13 ;  /* 0x0000000d000e7308 */ /* 0x000e240000001000 */
[----:B0-----:R-:W-:-:S04]  /*0560*/  FFMA R15, R13, R14, -1 ;  /* 0xbf8000000d0f7423 */ /* 0x001fc8000000000e */
[----:B------:R-:W-:-:S04]  /*0570*/  FADD.FTZ R15, -R15, -RZ ;  /* 0x800000ff0f0f7221 */ /* 0x000fc80000010100 */
[CCC-:B------:R-:W-:Y:S01]  /*0580*/  FFMA.RM R16, R14.reuse, R15.reuse, R14.reuse ;  /* 0x0000000f0e107223 */ /* 0x1c0fe2000000400e */
[----:B------:R-:W-:-:S04]  /*0590*/  FFMA.RP R15, R14, R15, R14 ;  /* 0x0000000f0e0f7223 */ /* 0x000fc8000000800e */
[C---:B------:R-:W-:Y:S02]  /*05a0*/  LOP3.LUT R14, R16.reuse, 0x7fffff, RZ, 0xc0, !PT ;  /* 0x007fffff100e7812 */ /* 0x040fe400078ec0ff */
[----:B------:R-:W-:Y:S02]  /*05b0*/  FSETP.NEU.FTZ.AND P0, PT, R16, R15, PT ;  /* 0x0000000f1000720b */ /* 0x000fe40003f1d000 */
[----:B------:R-:W-:Y:S02]  /*05c0*/  LOP3.LUT R14, R14, 0x800000, RZ, 0xfc, !PT ;  /* 0x008000000e0e7812 */ /* 0x000fe400078efcff */
[----:B------:R-:W-:Y:S02]  /*05d0*/  SEL R15, RZ, 0xffffffff, !P0 ;  /* 0xffffffffff0f7807 */ /* 0x000fe40004000000 */
[----:B------:R-:W-:Y:S02]  /*05e0*/  LOP3.LUT R16, R17, R14, RZ, 0xc0, !PT ;  /* 0x0000000e11107212 */ /* 0x000fe400078ec0ff */
[----:B------:R-:W-:-:S02]  /*05f0*/  IADD3 R15, PT, PT, -R15, RZ, RZ ;  /* 0x000000ff0f0f7210 */ /* 0x000fc40007ffe1ff */
[-C--:B------:R-:W-:Y:S02]  /*0600*/  SHF.R.U32.HI R16, RZ, R11.reuse, R16 ;  /* 0x0000000bff107219 */ /* 0x080fe40000011610 */
[----:B------:R-:W-:Y:S02]  /*0610*/  LOP3.LUT P1, RZ, R15, R11, R14, 0xf8, !PT ;  /* 0x0000000b0fff7212 */ /* 0x000fe4000782f80e */
[C---:B------:R-:W-:Y:S02]  /*0620*/  LOP3.LUT P0, RZ, R16.reuse, 0x1, RZ, 0xc0, !PT ;  /* 0x0000000110ff7812 */ /* 0x040fe4000780c0ff */
[----:B------:R-:W-:-:S04]  /*0630*/  LOP3.LUT P2, RZ, R16, 0x2, RZ, 0xc0, !PT ;  /* 0x0000000210ff7812 */ /* 0x000fc8000784c0ff */
[----:B------:R-:W-:Y:S02]  /*0640*/  PLOP3.LUT P0, PT, P0, P1, P2, 0xe0, 0x0 ;  /* 0x000000000000781c */ /* 0x000fe40000703c20 */
[----:B------:R-:W-:Y:S02]  /*0650*/  LOP3.LUT P1, RZ, R0, 0x7fffff, RZ, 0xc0, !PT ;  /* 0x007fffff00ff7812 */ /* 0x000fe4000782c0ff */
[----:B------:R-:W-:-:S05]  /*0660*/  SEL R11, RZ, 0x1, !P0 ;  /* 0x00000001ff0b7807 */ /* 0x000fca0004000000 */
[----:B------:R-:W-:-:S05]  /*0670*/  IMAD.MOV R11, RZ, RZ, -R11 ;  /* 0x000000ffff0b7224 */ /* 0x000fca00078e0a0b */
[----:B------:R-:W-:Y:S02]  /*0680*/  ISETP.GE.AND P0, PT, R11, RZ, PT ;  /* 0x000000ff0b00720c */ /* 0x000fe40003f06270 */
[----:B------:R-:W-:-:S04]  /*0690*/  IADD3 R11, PT, PT, R2, -0xfc, RZ ;  /* 0xffffff04020b7810 */ /* 0x000fc80007ffe0ff */
[----:B------:R-:W-:-:S07]  /*06a0*/  SHF.R.U32.HI R11, RZ, R11, R14 ;  /* 0x0000000bff0b7219 */ /* 0x000fce000001160e */
[----:B------:R-:W-:-:S05]  /*06b0*/  @!P0 VIADD R11, R11, 0x1 ;  /* 0x000000010b0b8836 */ /* 0x000fca0000000000 */
[----:B------:R-:W-:-:S04]  /*06c0*/  @!P1 SHF.L.U32 R11, R11, 0x1, RZ ;  /* 0x000000010b0b9819 */ /* 0x000fc800000006ff */
[----:B------:R-:W-:Y:S01]  /*06d0*/  LOP3.LUT R11, R11, 0x80000000, R0, 0xf8, !PT ;  /* 0x800000000b0b7812 */ /* 0x000fe200078ef800 */
[----:B------:R-:W-:Y:S06]  /*06e0*/  BRA `(.L_x_5) ;  /* 0x0000000000047947 */ /* 0x000fec0003800000 */
.L_x_6:
[----:B------:R0:W1:Y:S02]  /*06f0*/  MUFU.RCP R11, R0 ;  /* 0x00000000000b7308 */ /* 0x0000640000001000 */
.L_x_5:
[----:B------:R-:W-:Y:S05]  /*0700*/  BSYNC.RECONVERGENT B1 ;  /* 0x0000000000017941 */ /* 0x000fea0003800200 */
.L_x_3:
[----:B------:R-:W-:-:S04]  /*0710*/  HFMA2 R13, -RZ, RZ, 0, 0 ;  /* 0x00000000ff0d7431 */ /* 0x000fc800000001ff */
[----:B01----:R-:W-:Y:S05]  /*0720*/  RET.REL.NODEC R12 `(generate_instance_data) ;  /* 0xfffffff80c347950 */ /* 0x003fea0003c3ffff */
.L_x_7:
[----:B------:R-:W-:-:S00]  /*0730*/  BRA `(.L_x_7) ;  /* 0xfffffffc00fc7947 */ /* 0x000fc0000383ffff */
[----:B------:R-:W-:-:S00]  /*0740*/  NOP ;  /* 0x0000000000007918 */ /* 0x000fc00000000000 */
        /* <DEDUP_REMOVED lines=11> */
.L_x_84:


//--------------------- .text.generate_quad_indices --------------------------
	.section	.text.generate_quad_indices,"ax",@progbits
	.align	128
        .global         generate_quad_indices
        .type           generate_quad_indices,@function
        .size           generate_quad_indices,(.L_x_93 - generate_quad_indices)
        .other          generate_quad_indices,@"STO_CUDA_ENTRY STV_DEFAULT"
generate_quad_indices:
.text.generate_quad_indices:
        /* <DEDUP_REMOVED lines=10> */
[C---:B------:R-:W-:Y:S01]  /*00a0*/  IMAD R7, R0.reuse, 0x6, RZ ;  /* 0x0000000600077824 */ /* 0x040fe200078e02ff */
[----:B------:R-:W-:-:S04]  /*00b0*/  SHF.L.U32 R5, R0, 0x2, RZ ;  /* 0x0000000200057819 */ /* 0x000fc800000006ff */
[C---:B------:R-:W-:Y:S02]  /*00c0*/  IADD3 R11, PT, PT, R5.reuse, 0x3, RZ ;  /* 0x00000003050b7810 */ /* 0x040fe40007ffe0ff */
[----:B------:R-:W-:Y:S01]  /*00d0*/  IADD3 R9, PT, PT, R5, 0x2, RZ ;  /* 0x0000000205097810 */ /* 0x000fe20007ffe0ff */
[----:B0-----:R-:W-:Y:S01]  /*00e0*/  IMAD.WIDE R2, R7, 0x4, R2 ;  /* 0x0000000407027825 */ /* 0x001fe200078e0202 */
[----:B------:R-:W-:-:S04]  /*00f0*/  IADD3 R7, PT, PT, R5, 0x1, RZ ;  /* 0x0000000105077810 */ /* 0x000fc80007ffe0ff */
[----:B-1----:R-:W-:Y:S04]  /*0100*/  STG.E desc[UR4][R2.64], R5 ;  /* 0x0000000502007986 */ /* 0x002fe8000c101904 */
[----:B------:R-:W-:Y:S04]  /*0110*/  STG.E desc[UR4][R2.64+0x4], R7 ;  /* 0x0000040702007986 */ /* 0x000fe8000c101904 */
[----:B------:R-:W-:Y:S04]  /*0120*/  STG.E desc[UR4][R2.64+0xc], R7 ;  /* 0x00000c0702007986 */ /* 0x000fe8000c101904 */
[----:B------:R-:W-:Y:S04]  /*0130*/  STG.E desc[UR4][R2.64+0x10], R11 ;  /* 0x0000100b02007986 */ /* 0x000fe8000c101904 */
[----:B------:R-:W-:Y:S04]  /*0140*/  STG.E desc[UR4][R2.64+0x8], R9 ;  /* 0x0000080902007986 */ /* 0x000fe8000c101904 */
[----:B------:R-:W-:Y:S01]  /*0150*/  STG.E desc[UR4][R2.64+0x14], R9 ;  /* 0x0000140902007986 */ /* 0x000fe2000c101904 */
[----:B------:R-:W-:Y:S05]  /*0160*/  EXIT ;  /* 0x000000000000794d */ /* 0x000fea0003800000 */
.L_x_8:
        /* <DEDUP_REMOVED lines=9> */
.L_x_93:


//--------------------- .text.generate_quad_vertices --------------------------
	.section	.text.generate_quad_vertices,"ax",@progbits
	.align	128
        .global         generate_quad_vertices
        .type           generate_quad_vertices,@function
        .size           generate_quad_vertices,(.L_x_87 - generate_quad_vertices)
        .other          generate_quad_vertices,@"STO_CUDA_ENTRY STV_DEFAULT"
generate_quad_vertices:
.text.generate_quad_vertices:
        /* <DEDUP_REMOVED lines=16> */
[----:B---3--:R-:W-:-:S04]  /*0100*/  FMUL R23, R0, R0 ;  /* 0x0000000000177220 */ /* 0x008fc80000400000 */
[----:B----4-:R-:W-:-:S05]  /*0110*/  FFMA R16, R7, R8, -R23 ;  /* 0x0000000807107223 */ /* 0x010fca0000000817 */
[----:B------:R-:W-:-:S04]  /*0120*/  FMNMX3 R9, R7, R16, R8, PT ;  /* 0x0000001007097276 */ /* 0x000fc80003800008 */
[----:B------:R-:W-:Y:S01]  /*0130*/  FSETP.GTU.AND P0, PT, R9, 9.9999999600419720025e-13, PT ;  /* 0x2b8cbccc0900780b */ /* 0x000fe20003f0c000 */
[----:B------:R-:W-:-:S04]  /*0140*/  IMAD R9, R6, 0x5, RZ ;  /* 0x0000000506097824 */ /* 0x000fc800078e02ff */
[----:B--2---:R-:W-:-:S08]  /*0150*/  IMAD.WIDE R2, R9, 0x4, R2 ;  /* 0x0000000409027825 */ /* 0x004fd000078e0202 */
[----:B------:R-:W-:Y:S05]  /*0160*/  @!P0 EXIT ;  /* 0x000000000000894d */ /* 0x000fea0003800000 */
[----:B------:R0:W5:Y:S04]  /*0170*/  LDG.E R9, desc[UR4][R2.64] ;  /* 0x0000000402097981 */ /* 0x000168000c1e1900 */
[----:B------:R0:W5:Y:S04]  /*0180*/  LDG.E R11, desc[UR4][R2.64+0x4] ;  /* 0x00000404020b7981 */ /* 0x000168000c1e1900 */
[----:B------:R0:W5:Y:S04]  /*0190*/  LDG.E R10, desc[UR4][R2.64+0x8] ;  /* 0x00000804020a7981 */ /* 0x000168000c1e1900 */
[----:B------:R0:W5:Y:S04]  /*01a0*/  LDG.E R12, desc[UR4][R2.64+0xc] ;  /* 0x00000c04020c7981 */ /* 0x000168000c1e1900 */
[----:B------:R0:W5:Y:S01]  /*01b0*/  LDG.E R13, desc[UR4][R2.64+0x10] ;  /* 0x00001004020d7981 */ /* 0x000162000c1e1900 */
[----:B------:R-:W-:Y:S01]  /*01c0*/  IADD3 R4, PT, PT, R16, 0x1800000, RZ ;  /* 0x0180000010047810 */ /* 0x000fe20007ffe0ff */
[----:B------:R-:W-:Y:S03]  /*01d0*/  BSSY.RECONVERGENT B0, `(.L_x_9) ;  /* 0x000000b000007945 */ /* 0x000fe60003800200 */
[----:B------:R-:W-:-:S04]  /*01e0*/  LOP3.LUT R4, R4, 0x7f800000, RZ, 0xc0, !PT ;  /* 0x7f80000004047812 */ /* 0x000fc800078ec0ff */
[----:B------:R-:W-:-:S13]  /*01f0*/  ISETP.GT.U32.AND P0, PT, R4, 0x1ffffff, PT ;  /* 0x01ffffff0400780c */ /* 0x000fda0003f04070 */
[----:B0-----:R-:W-:Y:S05]  /*0200*/  @P0 BRA `(.L_x_10) ;  /* 0x00000000000c0947 */ /* 0x001fea0003800000 */
[----:B------:R-:W-:-:S07]  /*0210*/  MOV R4, 0x230 ;  /* 0x0000023000047802 */ /* 0x000fce0000000f00 */
[----:B-----5:R-:W-:Y:S05]  /*0220*/  CALL.REL.NOINC `($__internal_1_$__cuda_sm20_rcp_rn_f32_slowpath) ;  /* 0x0000000800887944 */ /* 0x020fea0003c00000 */
[----:B------:R-:W-:Y:S05]  /*0230*/  BRA `(.L_x_11) ;  /* 0x0000000000107947 */ /* 0x000fea0003800000 */
.L_x_10:
[----:B------:R-:W0:Y:S02]  /*0240*/  MUFU.RCP R21, R16 ;  /* 0x0000001000157308 */ /* 0x000e240000001000 */
[----:B0-----:R-:W-:-:S04]  /*0250*/  FFMA R2, R16, R21, -1 ;  /* 0xbf80000010027423 */ /* 0x001fc80000000015 */
[----:B------:R-:W-:-:S04]  /*0260*/  FADD.FTZ R2, -R2, -RZ ;  /* 0x800000ff02027221 */ /* 0x000fc80000010100 */
[----:B------:R-:W-:-:S07]  /*0270*/  FFMA R21, R21, R2, R21 ;  /* 0x0000000215157223 */ /* 0x000fce0000000015 */
.L_x_11:
[----:B------:R-:W-:Y:S05]  /*0280*/  BSYNC.RECONVERGENT B0 ;  /* 0x0000000000007941 */ /* 0x000fea0003800200 */
.L_x_9:
[----:B------:R-:W0:Y:S08]  /*0290*/  LDC.64 R4, c[0x0][0x398] ;  /* 0x0000e600ff047b82 */ /* 0x000e300000000a00 */
[----:B------:R-:W1:Y:S01]  /*02a0*/  LDC.64 R2, c[0x0][0x3a0] ;  /* 0x0000e800ff027b82 */ /* 0x000e620000000a00 */
[----:B0-----:R-:W-:-:S05]  /*02b0*/  IMAD.WIDE R4, R15, 0x4, R4 ;  /* 0x000000040f047825 */ /* 0x001fca00078e0204 */
[----:B------:R0:W5:Y:S01]  /*02c0*/  LDG.E R19, desc[UR4][R4.64] ;  /* 0x0000000404137981 */ /* 0x000162000c1e1900 */
[----:B-1----:R-:W-:-:S03]  /*02d0*/  IMAD.WIDE R2, R6, 0x4, R2 ;  /* 0x0000000406027825 */ /* 0x002fc600078e0202 */
[----:B------:R0:W5:Y:S04]  /*02e0*/  LDG.E R17, desc[UR4][R4.64+0x4] ;  /* 0x0000040404117981 */ /* 0x000168000c1e1900 */
[----:B------:R0:W5:Y:S04]  /*02f0*/  LDG.E R15, desc[UR4][R4.64+0x8] ;  /* 0x00000804040f7981 */ /* 0x000168000c1e1900 */
[----:B------:R0:W5:Y:S01]  /*0300*/  LDG.E R14, desc[UR4][R2.64] ;  /* 0x00000004020e7981 */ /* 0x000162000c1e1900 */
[----:B------:R-:W-:Y:S01]  /*0310*/  FMUL R25, R16, -4 ;  /* 0xc080000010197820 */ /* 0x000fe20000400000 */
[----:B------:R-:W-:-:S04]  /*0320*/  FADD R16, R7, R8 ;  /* 0x0000000807107221 */ /* 0x000fc80000000000 */
[----:B------:R-:W-:-:S05]  /*0330*/  FFMA R25, R16, R16, R25 ;  /* 0x0000001010197223 */ /* 0x000fca0000000019 */
[----:B------:R-:W-:-:S05]  /*0340*/  FMNMX R25, RZ, R25, !PT ;  /* 0x00000019ff197209 */ /* 0x000fca0007800000 */
[----:B------:R-:W-:Y:S01]  /*0350*/  VIADD R20, R25, 0xf3000000 ;  /* 0xf300000019147836 */ /* 0x000fe20000000000 */
[----:B------:R0:W1:Y:S04]  /*0360*/  MUFU.RSQ R18, R25 ;  /* 0x0000001900127308 */ /* 0x0000680000001400 */
[----:B------:R-:W-:Y:S01]  /*0370*/  ISETP.GT.U32.AND P0, PT, R20, 0x727fffff, PT ;  /* 0x727fffff1400780c */ /* 0x000fe20003f04070 */
[----:B------:R-:W-:-:S12]  /*0380*/  BSSY.RECONVERGENT B0, `(.L_x_12) ;  /* 0x000000a000007945 */ /* 0x000fd80003800200 */
[----:B01----:R-:W-:Y:S05]  /*0390*/  @!P0 BRA `(.L_x_13) ;  /* 0x0000000000108947 */ /* 0x003fea0003800000 */
[----:B------:R-:W-:Y:S02]  /*03a0*/  MOV R3, R25 ;  /* 0x0000001900037202 */ /* 0x000fe40000000f00 */
[----:B------:R-:W-:-:S07]  /*03b0*/  MOV R24, 0x3d0 ;  /* 0x000003d000187802 */ /* 0x000fce0000000f00 */
[----:B-----5:R-:W-:Y:S05]  /*03c0*/  CALL.REL.NOINC `($__internal_2_$__cuda_sm20_sqrt_rn_f32_slowpath) ;  /* 0x0000000800f87944 */ /* 0x020fea0003c00000 */
[----:B------:R-:W-:Y:S05]  /*03d0*/  BRA `(.L_x_14) ;  /* 0x0000000000107947 */ /* 0x000fea0003800000 */
.L_x_13:
[----:B------:R-:W-:Y:S01]  /*03e0*/  FMUL.FTZ R2, R25, R18 ;  /* 0x0000001219027220 */ /* 0x000fe20000410000 */
[----:B------:R-:W-:-:S03]  /*03f0*/  FMUL.FTZ R18, R18, 0.5 ;  /* 0x3f00000012127820 */ /* 0x000fc60000410000 */
[----:B------:R-:W-:-:S04]  /*0400*/  FFMA R3, -R2, R2, R25 ;  /* 0x0000000202037223 */ /* 0x000fc80000000119 */
[----:B------:R-:W-:-:S07]  /*0410*/  FFMA R3, R3, R18, R2 ;  /* 0x0000001203037223 */ /* 0x000fce0000000002 */
.L_x_14:
[----:B------:R-:W-:Y:S05]  /*0420*/  BSYNC.RECONVERGENT B0 ;  /* 0x0000000000007941 */ /* 0x000fea0003800200 */
.L_x_12:
[----:B------:R-:W-:Y:S01]  /*0430*/  FSETP.GT.AND P0, PT, |R0|, 9.9999999747524270788e-07, PT ;  /* 0x358637bd0000780b */ /* 0x000fe20003f04200 */
[----:B------:R-:W-:Y:S01]  /*0440*/  BSSY.RECONVERGENT B0, `(.L_x_15) ;  /* 0x0000032000007945 */ /* 0x000fe20003800200 */
[----:B------:R-:W-:Y:S02]  /*0450*/  HFMA2 R25, -RZ, RZ, 1.875, 0 ;  /* 0x3f800000ff197431 */ /* 0x000fe400000001ff */
[----:B------:R-:W-:Y:S01]  /*0460*/  FADD R3, R16, R3 ;  /* 0x0000000310037221 */ /* 0x000fe20000000000 */
[----:B------:R-:W-:-:S08]  /*0470*/  IMAD.MOV.U32 R29, RZ, RZ, RZ ;  /* 0x000000ffff1d7224 */ /* 0x000fd000078e00ff */
[----:B------:R-:W-:Y:S05]  /*0480*/  @!P0 BRA `(.L_x_16) ;  /* 0x0000000000b48947 */ /* 0x000fea0003800000 */
[----:B------:R-:W-:Y:S01]  /*0490*/  FFMA R2, R3, 0.5, -R8 ;  /* 0x3f00000003027823 */ /* 0x000fe20000000808 */
[----:B------:R-:W-:Y:S03]  /*04a0*/  BSSY.RECONVERGENT B1, `(.L_x_17) ;  /* 0x000000f000017945 */ /* 0x000fe60003800200 */
[----:B------:R-:W-:-:S04]  /*04b0*/  FFMA R4, R2, R2, R23 ;  /* 0x0000000202047223 */ /* 0x000fc80000000017 */
[----:B------:R-:W-:Y:S01]  /*04c0*/  VIADD R5, R4, 0xf3000000 ;  /* 0xf300000004057836 */ /* 0x000fe20000000000 */
[----:B------:R0:W1:Y:S04]  /*04d0*/  MUFU.RSQ R3, R4 ;  /* 0x0000000400037308 */ /* 0x0000680000001400 */
[----:B------:R-:W-:-:S13]  /*04e0*/  ISETP.GT.U32.AND P0, PT, R5, 0x727fffff, PT ;  /* 0x727fffff0500780c */ /* 0x000fda0003f04070 */
[----:B01----:R-:W-:Y:S05]  /*04f0*/  @!P0 BRA `(.L_x_18) ;  /* 0x0000000000148947 */ /* 0x003fea0003800000 */
[----:B------:R-:W-:Y:S02]  /*0500*/  MOV R3, R4 ;  /* 0x0000000400037202 */ /* 0x000fe40000000f00 */
[----:B------:R-:W-:-:S07]  /*0510*/  MOV R24, 0x530 ;  /* 0x0000053000187802 */ /* 0x000fce0000000f00 */
[----:B-----5:R-:W-:Y:S05]  /*0520*/  CALL.REL.NOINC `($__internal_2_$__cuda_sm20_sqrt_rn_f32_slowpath) ;  /* 0x0000000800a07944 */ /* 0x020fea0003c00000 */
[----:B------:R-:W-:Y:S01]  /*0530*/  IMAD.MOV.U32 R5, RZ, RZ, R3 ;  /* 0x000000ffff057224 */ /* 0x000fe200078e0003 */
[----:B------:R-:W-:Y:S06]  /*0540*/  BRA `(.L_x_19) ;  /* 0x0000000000107947 */ /* 0x000fec0003800000 */
.L_x_18:
[----:B------:R-:W-:Y:S01]  /*0550*/  FMUL.FTZ R5, R4, R3 ;  /* 0x0000000304057220 */ /* 0x000fe20000410000 */
[----:B------:R-:W-:-:S03]  /*0560*/  FMUL.FTZ R3, R3, 0.5 ;  /* 0x3f00000003037820 */ /* 0x000fc60000410000 */
[----:B------:R-:W-:-:S04]  /*0570*/  FFMA R4, -R5, R5, R4 ;  /* 0x0000000505047223 */ /* 0x000fc80000000104 */
[----:B------:R-:W-:-:S07]  /*0580*/  FFMA R5, R4, R3, R5 ;  /* 0x0000000304057223 */ /* 0x000fce0000000005 */
.L_x_19:
[----:B------:R-:W-:Y:S05]  /*0590*/  BSYNC.RECONVERGENT B1 ;  /* 0x0000000000017941 */ /* 0x000fea0003800200 */
.L_x_17:
[----:B------:R-:W0:Y:S01]  /*05a0*/  MUFU.RCP R4, R5 ;  /* 0x0000000500047308 */ /* 0x000e220000001000 */
[----:B------:R-:W-:Y:S07]  /*05b0*/  BSSY.RECONVERGENT B1, `(.L_x_20) ;  /* 0x000000c000017945 */ /* 0x000fee0003800200 */
[----:B------:R-:W1:Y:S01]  /*05c0*/  FCHK P0, R2, R5 ;  /* 0x0000000502007302 */ /* 0x000e620000000000 */
[----:B0-----:R-:W-:-:S04]  /*05d0*/  FFMA R3, R4, -R5, 1 ;  /* 0x3f80000004037423 */ /* 0x001fc80000000805 */
[----:B------:R-:W-:-:S04]  /*05e0*/  FFMA R3, R4, R3, R4 ;  /* 0x0000000304037223 */ /* 0x000fc80000000004 */
[----:B------:R-:W-:-:S04]  /*05f0*/  FFMA R4, R2, R3, RZ ;  /* 0x0000000302047223 */ /* 0x000fc800000000ff */
[----:B------:R-:W-:-:S04]  /*0600*/  FFMA R16, R4, -R5, R2 ;  /* 0x8000000504107223 */ /* 0x000fc80000000002 */
[----:B------:R-:W-:Y:S01]  /*0610*/  FFMA R25, R3, R16, R4 ;  /* 0x0000001003197223 */ /* 0x000fe20000000004 */
[----:B-1----:R-:W-:Y:S06]  /*0620*/  @!P0 BRA `(.L_x_21) ;  /* 0x0000000000108947 */ /* 0x002fec0003800000 */
[----:B------:R-:W-:Y:S02]  /*0630*/  MOV R3, R5 ;  /* 0x0000000500037202 */ /* 0x000fe40000000f00 */
[----:B------:R-:W-:-:S07]  /*0640*/  MOV R4, 0x660 ;  /* 0x0000066000047802 */ /* 0x000fce0000000f00 */
[----:B-----5:R-:W-:Y:S05]  /*0650*/  CALL.REL.NOINC `($__internal_3_$__cuda_sm3x_div_rn_noftz_f32_slowpath) ;  /* 0x0000000800b07944 */ /* 0x020fea0003c00000 */
[----:B------:R-:W-:-:S07]  /*0660*/  IMAD.MOV.U32 R25, RZ, RZ, R29 ;  /* 0x000000ffff197224 */ /* 0x000fce00078e001d */
.L_x_21:
[----:B------:R-:W-:Y:S05]  /*0670*/  BSYNC.RECONVERGENT B1 ;  /* 0x0000000000017941 */ /* 0x000fea0003800200 */
.L_x_20:
        /* <DEDUP_REMOVED lines=9> */
[----:B------:R-:W-:Y:S01]  /*0710*/  MOV R3, R5 ;  /* 0x0000000500037202 */ /* 0x000fe20000000f00 */
[----:B------:R-:W-:Y:S01]  /*0720*/  IMAD.MOV.U32 R2, RZ, RZ, R0 ;  /* 0x000000ffff027224 */ /* 0x000fe200078e0000 */
[----:B------:R-:W-:-:S07]  /*0730*/  MOV R4, 0x750 ;  /* 0x0000075000047802 */ /* 0x000fce0000000f00 */
[----:B-----5:R-:W-:Y:S05]  /*0740*/  CALL.REL.NOINC `($__internal_3_$__cuda_sm3x_div_rn_noftz_f32_slowpath) ;  /* 0x0000000800747944 */ /* 0x020fea0003c00000 */
.L_x_22:
[----:B------:R-:W-:Y:S05]  /*0750*/  BSYNC.RECONVERGENT B1 ;  /* 0x0000000000017941 */ /* 0x000fea0003800200 */
.L_x_16:
[----:B------:R-:W-:Y:S05]  /*0760*/  BSYNC.RECONVERGENT B0 ;  /* 0x0000000000007941 */ /* 0x000fea0003800200 */
.L_x_15:
[----:B------:R-:W0:Y:S01]  /*0770*/  LDC.64 R4, c[0x0][0x3a8] ;  /* 0x0000ea00ff047b82 */ /* 0x000e220000000a00 */
[-C--:B-----5:R-:W-:Y:S01]  /*0780*/  FMUL R23, R10, R29.reuse ;  /* 0x0000001d0a177220 */ /* 0x0a0fe20000400000 */
[----:B------:R-:W-:Y:S01]  /*0790*/  FMUL R27, R12, R29 ;  /* 0x0000001d0c1b7220 */ /* 0x000fe20000400000 */
[----:B------:R-:W-:Y:S01]  /*07a0*/  SHF.L.U32 R29, R6, 0x5, RZ ;  /* 0x00000005061d7819 */ /* 0x000fe200000006ff */
[----:B------:R-:W-:Y:S01]  /*07b0*/  FMUL R8, R8, R21 ;  /* 0x0000001508087220 */ /* 0x000fe20000400000 */
[----:B------:R-:W-:Y:S01]  /*07c0*/  FFMA R18, -R12, R25, -R23 ;  /* 0x000000190c127223 */ /* 0x000fe20000000917 */
[-C--:B------:R-:W-:Y:S01]  /*07d0*/  FMUL R0, R0, -R21.reuse ;  /* 0x8000001500007220 */ /* 0x080fe20000400000 */
[----:B------:R-:W-:Y:S01]  /*07e0*/  FMUL R7, R7, R21 ;  /* 0x0000001507077220 */ /* 0x000fe20000400000 */
[----:B------:R-:W1:Y:S01]  /*07f0*/  LDC.64 R2, c[0x0][0x3b0] ;  /* 0x0000ec00ff027b82 */ /* 0x000e620000000a00 */
[----:B------:R-:W-:Y:S01]  /*0800*/  FADD R20, R11, R18 ;  /* 0x000000120b147221 */ /* 0x000fe20000000000 */
[----:B------:R-:W-:-:S02]  /*0810*/  IMAD.SHL.U32 R21, R6, 0x8, RZ ;  /* 0x0000000806157824 */ /* 0x000fc400078e00ff */
[CCC-:B------:R-:W-:Y:S01]  /*0820*/  FFMA R16, -R10.reuse, R25.reuse, R27.reuse ;  /* 0x000000190a107223 */ /* 0x1c0fe2000000011b */
[-C--:B------:R-:W-:Y:S01]  /*0830*/  FFMA R26, R10, R25.reuse, R27 ;  /* 0x000000190a1a7223 */ /* 0x080fe2000000001b */
[CCC-:B------:R-:W-:Y:S01]  /*0840*/  FFMA R28, -R12.reuse, R25.reuse, R23.reuse ;  /* 0x000000190c1c7223 */ /* 0x1c0fe20000000117 */
[CCC-:B------:R-:W-:Y:S01]  /*0850*/  FFMA R22, R12.reuse, R25.reuse, -R23.reuse ;  /* 0x000000190c167223 */ /* 0x1c0fe20000000817 */
[-C--:B------:R-:W-:Y:S01]  /*0860*/  FFMA R24, R12, R25.reuse, R23 ;  /* 0x000000190c187223 */ /* 0x080fe20000000017 */
[----:B------:R-:W-:Y:S01]  /*0870*/  FFMA R18, R10, R25, -R27 ;  /* 0x000000190a127223 */ /* 0x000fe2000000081b */
[----:B------:R-:W-:Y:S02]  /*0880*/  HFMA2 R23, -RZ, RZ, 1.875, 0 ;  /* 0x3f800000ff177431 */ /* 0x000fe400000001ff */
[----:B------:R-:W-:Y:S01]  /*0890*/  FADD R22, R11, R22 ;  /* 0x000000160b167221 */ /* 0x000fe20000000000 */
[----:B0-----:R-:W-:-:S04]  /*08a0*/  IMAD.WIDE R4, R29, 0x4, R4 ;  /* 0x000000041d047825 */ /* 0x001fc800078e0204 */
[C---:B------:R-:W-:Y:S01]  /*08b0*/  FADD R29, R9.reuse, R16 ;  /* 0x00000010091d7221 */ /* 0x040fe20000000000 */
[----:B------:R-:W-:Y:S01]  /*08c0*/  FFMA R16, -R10, R25, -R27 ;  /* 0x000000190a107223 */ /* 0x000fe2000000091b */
[----:B------:R-:W-:Y:S01]  /*08d0*/  FADD R25, R9, R26 ;  /* 0x0000001a09197221 */ /* 0x000fe20000000000 */
[----:B------:R-:W-:Y:S01]  /*08e0*/  FADD R27, R11, R28 ;  /* 0x0000001c0b1b7221 */ /* 0x000fe20000000000 */
[----:B------:R0:W-:Y:S01]  /*08f0*/  STG.E desc[UR4][R4.64+0x4], R20 ;  /* 0x0000041404007986 */ /* 0x0001e2000c101904 */
[----:B-1----:R-:W-:-:S03]  /*0900*/  IMAD.WIDE R2, R21, 0x4, R2 ;  /* 0x0000000415027825 */ /* 0x002fc600078e0202 */
[----:B------:R1:W-:Y:S04]  /*0910*/  STG.E desc[UR4][R4.64], R29 ;  /* 0x0000001d04007986 */ /* 0x0003e8000c101904 */
[----:B------:R-:W-:Y:S01]  /*0920*/  STG.E desc[UR4][R4.64+0x8], R13 ;  /* 0x0000080d04007986 */ /* 0x000fe2000c101904 */
[----:B0-----:R-:W0:Y:S03]  /*0930*/  LDC.64 R20, c[0x0][0x3b8] ;  /* 0x0000ee00ff147b82 */ /* 0x001e260000000a00 */
[----:B------:R-:W-:Y:S01]  /*0940*/  STG.E desc[UR4][R4.64+0xc], R19 ;  /* 0x00000c1304007986 */ /* 0x000fe2000c101904 */
[----:B-1----:R-:W-:-:S03]  /*0950*/  FADD R29, R9, R16 ;  /* 0x00000010091d7221 */ /* 0x002fc60000000000 */
[----:B------:R-:W-:Y:S04]  /*0960*/  STG.E desc[UR4][R4.64+0x10], R17 ;  /* 0x0000101104007986 */ /* 0x000fe8000c101904 */
[----:B------:R-:W-:Y:S04]  /*0970*/  STG.E desc[UR4][R4.64+0x14], R15 ;  /* 0x0000140f04007986 */ /* 0x000fe8000c101904 */
[----:B------:R-:W-:Y:S04]  /*0980*/  STG.E desc[UR4][R4.64+0x18], R9 ;  /* 0x0000180904007986 */ /* 0x000fe8000c101904 */
[----:B------:R-:W-:Y:S04]  /*0990*/  STG.E desc[UR4][R4.64+0x1c], R11 ;  /* 0x00001c0b04007986 */ /* 0x000fe8000c101904 */
[----:B------:R-:W-:Y:S04]  /*09a0*/  STG.E desc[UR4][R2.64], RZ ;  /* 0x000000ff02007986 */ /* 0x000fe8000c101904 */
[----:B------:R-:W-:Y:S04]  /*09b0*/  STG.E desc[UR4][R2.64+0x4], RZ ;  /* 0x000004ff02007986 */ /* 0x000fe8000c101904 */
[----:B------:R1:W-:Y:S04]  /*09c0*/  STG.E desc[UR4][R4.64+0x20], R25 ;  /* 0x0000201904007986 */ /* 0x0003e8000c101904 */
[----:B------:R2:W-:Y:S04]  /*09d0*/  STG.E desc[UR4][R4.64+0x24], R27 ;  /* 0x0000241b04007986 */ /* 0x0005e8000c101904 */
[----:B------:R-:W-:Y:S04]  /*09e0*/  STG.E desc[UR4][R4.64+0x28], R13 ;  /* 0x0000280d04007986 */ /* 0x000fe8000c101904 */
[----:B------:R-:W-:Y:S01]  /*09f0*/  STG.E desc[UR4][R4.64+0x2c], R19 ;  /* 0x00002c1304007986 */ /* 0x000fe2000c101904 */
[----:B-1----:R-:W-:-:S03]  /*0a00*/  FADD R25, R9, R18 ;  /* 0x0000001209197221 */ /* 0x002fc60000000000 */
[----:B------:R-:W-:Y:S01]  /*0a10*/  STG.E desc[UR4][R4.64+0x30], R17 ;  /* 0x0000301104007986 */ /* 0x000fe2000c101904 */
[----:B--2---:R-:W-:-:S03]  /*0a20*/  FADD R27, R11, R24 ;  /* 0x000000180b1b7221 */ /* 0x004fc60000000000 */
[----:B------:R-:W-:Y:S04]  /*0a30*/  STG.E desc[UR4][R4.64+0x34], R15 ;  /* 0x0000340f04007986 */ /* 0x000fe8000c101904 */
[----:B------:R-:W-:Y:S04]  /*0a40*/  STG.E desc[UR4][R4.64+0x38], R9 ;  /* 0x0000380904007986 */ /* 0x000fe8000c101904 */
[----:B------:R-:W-:Y:S04]  /*0a50*/  STG.E desc[UR4][R4.64+0x3c], R11 ;  /* 0x00003c0b04007986 */ /* 0x000fe8000c101904 */
[----:B------:R-:W-:Y:S04]  /*0a60*/  STG.E desc[UR4][R2.64+0xc], RZ ;  /* 0x00000cff02007986 */ /* 0x000fe8000c101904 */
[----:B------:R-:W-:Y:S04]  /*0a70*/  STG.E desc[UR4][R2.64+0x8], R23 ;  /* 0x0000081702007986 */ /* 0x000fe8000c101904 */
[----:B------:R1:W-:Y:S04]  /*0a80*/  STG.E desc[UR4][R4.64+0x40], R29 ;  /* 0x0000401d04007986 */ /* 0x0003e8000c101904 */
[----:B------:R-:W-:Y:S04]  /*0a90*/  STG.E desc[UR4][R4.64+0x44], R22 ;  /* 0x0000441604007986 */ /* 0x000fe8000c101904 */
[----:B------:R-:W-:Y:S01]  /*0aa0*/  STG.E desc[UR4][R4.64+0x48], R13 ;  /* 0x0000480d04007986 */ /* 0x000fe2000c101904 */
[----:B-1----:R-:W-:-:S03]  /*0ab0*/  IMAD R29, R6, 0x6, RZ ;  /* 0x00000006061d7824 */ /* 0x002fc600078e02ff */
[----:B------:R-:W-:Y:S01]  /*0ac0*/  STG.E desc[UR4][R4.64+0x4c], R19 ;  /* 0x00004c1304007986 */ /* 0x000fe2000c101904 */
[----:B0-----:R-:W-:-:S03]  /*0ad0*/  IMAD.WIDE R20, R29, 0x4, R20 ;  /* 0x000000041d147825 */ /* 0x001fc600078e0214 */
[----:B------:R-:W-:Y:S04]  /*0ae0*/  STG.E desc[UR4][R4.64+0x50], R17 ;  /* 0x0000501104007986 */ /* 0x000fe8000c101904 */
[----:B------:R-:W-:Y:S04]  /*0af0*/  STG.E desc[UR4][R4.64+0x54], R15 ;  /* 0x0000540f04007986 */ /* 0x000fe8000c101904 */
[----:B------:R-:W-:Y:S04]  /*0b00*/  STG.E desc[UR4][R4.64+0x58], R9 ;  /* 0x0000580904007986 */ /* 0x000fe8000c101904 */
[----:B------:R-:W-:Y:S04]  /*0b10*/  STG.E desc[UR4][R4.64+0x5c], R11 ;  /* 0x00005c0b04007986 */ /* 0x000fe8000c101904 */
[----:B------:R-:W-:Y:S04]  /*0b20*/  STG.E desc[UR4][R2.64+0x10], RZ ;  /* 0x000010ff02007986 */ /* 0x000fe8000c101904 */
[----:B------:R-:W-:Y:S04]  /*0b30*/  STG.E desc[UR4][R2.64+0x14], R23 ;  /* 0x0000141702007986 */ /* 0x000fe8000c101904 */
        /* <DEDUP_REMOVED lines=15> */
[----:B------:R-:W-:Y:S01]  /*0c30*/  STG.E desc[UR4][R20.64+0x14], R12 ;  /* 0x0000140c14007986 */ /* 0x000fe2000c101904 */
[----:B------:R-:W-:Y:S05]  /*0c40*/  EXIT ;  /* 0x000000000000794d */ /* 0x000fea0003800000 */
        .weak           $__internal_1_$__cuda_sm20_rcp_rn_f32_slowpath
        .type           $__internal_1_$__cuda_sm20_rcp_rn_f32_slowpath,@function
        .size           $__internal_1_$__cuda_sm20_rcp_rn_f32_slowpath,($__internal_2_$__cuda_sm20_sqrt_rn_f32_slowpath - $__internal_1_$__cuda_sm20_rcp_rn_f32_slowpath)
$__internal_1_$__cuda_sm20_rcp_rn_f32_slowpath:
[----:B------:R-:W-:Y:S01]  /*0c50*/  IMAD.SHL.U32 R3, R16, 0x2, RZ ;  /* 0x0000000210037824 */ /* 0x000fe200078e00ff */
[----:B------:R-:W-:Y:S01]  /*0c60*/  BSSY.RECONVERGENT B1, `(.L_x_23) ;  /* 0x0000031000017945 */ /* 0x000fe20003800200 */
[----:B------:R-:W-:-:S03]  /*0c70*/  MOV R2, R16 ;  /* 0x0000001000027202 */ /* 0x000fc60000000f00 */
        /* <DEDUP_REMOVED lines=13> */
.L_x_24:
[----:B------:R-:W-:-:S04]  /*0d50*/  IADD3 R5, PT, PT, R3, -0xfd, RZ ;  /* 0xffffff0303057810 */ /* 0x000fc80007ffe0ff */
[----:B------:R-:W-:-:S13]  /*0d60*/  ISETP.GT.U32.AND P0, PT, R5, 0x1, PT ;  /* 0x000000010500780c */ /* 0x000fda0003f04070 */
[----:B------:R-:W-:Y:S05]  /*0d70*/  @P0 BRA `(.L_x_26) ;  /* 0x0000000000780947 */ /* 0x000fea0003800000 */
[----:B------:R-:W-:Y:S01]  /*0d80*/  LOP3.LUT R14, R2, 0x7fffff, RZ, 0xc0, !PT ;  /* 0x007fffff020e7812 */ /* 0x000fe200078ec0ff */
[----:B------:R-:W-:Y:S01]  /*0d90*/  IMAD.MOV.U32 R20, RZ, RZ, 0x3 ;  /* 0x00000003ff147424 */ /* 0x000fe200078e00ff */
[----:B------:R-:W-:Y:S02]  /*0da0*/  IADD3 R3, PT, PT, R3, -0xfc, RZ ;  /* 0xffffff0403037810 */ /* 0x000fe40007ffe0ff */
        /* <DEDUP_REMOVED lines=14> */
[--C-:B------:R-:W-:Y:S02]  /*0e90*/  LOP3.LUT P1, RZ, R17, R5, R18.reuse, 0xf8, !PT ;  /* 0x0000000511ff7212 */ /* 0x100fe4000782f812 */
[C---:B------:R-:W-:Y:S02]  /*0ea0*/  LOP3.LUT P0, RZ, R14.reuse, 0x1, RZ, 0xc0, !PT ;  /* 0x000000010eff7812 */ /* 0x040fe4000780c0ff */
[----:B------:R-:W-:Y:S02]  /*0eb0*/  LOP3.LUT P2, RZ, R14, 0x2, RZ, 0xc0, !PT ;  /* 0x000000020eff7812 */ /* 0x000fe4000784c0ff */
[----:B------:R-:W-:Y:S02]  /*0ec0*/  SHF.R.U32.HI R3, RZ, R3, R18 ;  /* 0x00000003ff037219 */ /* 0x000fe40000011612 */
[----:B------:R-:W-:-:S02]  /*0ed0*/  PLOP3.LUT P0, PT, P0, P1, P2, 0xe0, 0x0 ;  /* 0x000000000000781c */ /* 0x000fc40000703c20 */
[----:B------:R-:W-:Y:S02]  /*0ee0*/  LOP3.LUT P1, RZ, R2, 0x7fffff, RZ, 0xc0, !PT ;  /* 0x007fffff02ff7812 */ /* 0x000fe4000782c0ff */
[----:B------:R-:W-:-:S05]  /*0ef0*/  SEL R5, RZ, 0x1, !P0 ;  /* 0x00000001ff057807 */ /* 0x000fca0004000000 */
[----:B------:R-:W-:-:S05]  /*0f00*/  IMAD.MOV R5, RZ, RZ, -R5 ;  /* 0x000000ffff057224 */ /* 0x000fca00078e0a05 */
[----:B------:R-:W-:-:S13]  /*0f10*/  ISETP.GE.AND P0, PT, R5, RZ, PT ;  /* 0x000000ff0500720c */ /* 0x000fda0003f06270 */
[----:B------:R-:W-:-:S05]  /*0f20*/  @!P0 VIADD R3, R3, 0x1 ;  /* 0x0000000103038836 */ /* 0x000fca0000000000 */
[----:B------:R-:W-:-:S04]  /*0f30*/  @!P1 SHF.L.U32 R3, R3, 0x1, RZ ;  /* 0x0000000103039819 */ /* 0x000fc800000006ff */
[----:B------:R-:W-:Y:S01]  /*0f40*/  LOP3.LUT R5, R3, 0x80000000, R2, 0xf8, !PT ;  /* 0x8000000003057812 */ /* 0x000fe200078ef802 */
[----:B------:R-:W-:Y:S06]  /*0f50*/  BRA `(.L_x_25) ;  /* 0x0000000000047947 */ /* 0x000fec0003800000 */
.L_x_26:
[----:B------:R0:W1:Y:S02]  /*0f60*/  MUFU.RCP R5, R2 ;  /* 0x0000000200057308 */ /* 0x0000640000001000 */
.L_x_25:
[----:B------:R-:W-:Y:S05]  /*0f70*/  BSYNC.RECONVERGENT B1 ;  /* 0x0000000000017941 */ /* 0x000fea0003800200 */
.L_x_23:
[----:B-1----:R-:W-:Y:S02]  /*0f80*/  IMAD.MOV.U32 R21, RZ, RZ, R5 ;  /* 0x000000ffff157224 */ /* 0x002fe400078e0005 */
[----:B------:R-:W-:-:S04]  /*0f90*/  HFMA2 R5, -RZ, RZ, 0, 0 ;  /* 0x00000000ff057431 */ /* 0x000fc800000001ff */
[----:B0-----:R-:W-:Y:S05]  /*0fa0*/  RET.REL.NODEC R4 `(generate_quad_vertices) ;  /* 0xfffffff004147950 */ /* 0x001fea0003c3ffff */
        .weak           $__internal_2_$__cuda_sm20_sqrt_rn_f32_slowpath
        .type           $__internal_2_$__cuda_sm20_sqrt_rn_f32_slowpath,@function
        .size           $__internal_2_$__cuda_sm20_sqrt_rn_f32_slowpath,($__internal_3_$__cuda_sm3x_div_rn_noftz_f32_slowpath - $__internal_2_$__cuda_sm20_sqrt_rn_f32_slowpath)
$__internal_2_$__cuda_sm20_sqrt_rn_f32_slowpath:
[----:B------:R-:W-:-:S13]  /*0fb0*/  LOP3.LUT P0, RZ, R3, 0x7fffffff, RZ, 0xc0, !PT ;  /* 0x7fffffff03ff7812 */ /* 0x000fda000780c0ff */
[----:B------:R-:W-:Y:S01]  /*0fc0*/  @!P0 IMAD.MOV.U32 R4, RZ, RZ, R3 ;  /* 0x000000ffff048224 */ /* 0x000fe200078e0003 */
[----:B------:R-:W-:Y:S06]  /*0fd0*/  @!P0 BRA `(.L_x_27) ;  /* 0x0000000000408947 */ /* 0x000fec0003800000 */
[----:B------:R-:W-:-:S13]  /*0fe0*/  FSETP.GEU.FTZ.AND P0, PT, R3, RZ, PT ;  /* 0x000000ff0300720b */ /* 0x000fda0003f1e000 */
[----:B------:R-:W-:Y:S01]  /*0ff0*/  @!P0 MOV R4, 0x7fffffff ;  /* 0x7fffffff00048802 */ /* 0x000fe20000000f00 */
[----:B------:R-:W-:Y:S06]  /*1000*/  @!P0 BRA `(.L_x_27) ;  /* 0x0000000000348947 */ /* 0x000fec0003800000 */
[----:B------:R-:W-:-:S13]  /*1010*/  FSETP.GTU.FTZ.AND P0, PT, |R3|, +INF , PT ;  /* 0x7f8000000300780b */ /* 0x000fda0003f1c200 */
[----:B------:R-:W-:Y:S01]  /*1020*/  @P0 FADD.FTZ R4, R3, 1 ;  /* 0x3f80000003040421 */ /* 0x000fe20000010000 */
[----:B------:R-:W-:Y:S06]  /*1030*/  @P0 BRA `(.L_x_27) ;  /* 0x0000000000280947 */ /* 0x000fec0003800000 */
[----:B------:R-:W-:-:S13]  /*1040*/  FSETP.NEU.FTZ.AND P0, PT, |R3|, +INF , PT ;  /* 0x7f8000000300780b */ /* 0x000fda0003f1d200 */
[----:B------:R-:W-:-:S04]  /*1050*/  @P0 FFMA R5, R3, 1.84467440737095516160e+19, RZ ;  /* 0x5f80000003050823 */ /* 0x000fc800000000ff */
[----:B------:R-:W0:Y:S02]  /*1060*/  @P0 MUFU.RSQ R4, R5 ;  /* 0x0000000500040308 */ /* 0x000e240000001400 */
[----:B0-----:R-:W-:Y:S01]  /*1070*/  @P0 FMUL.FTZ R18, R5, R4 ;  /* 0x0000000405120220 */ /* 0x001fe20000410000 */
[----:B------:R-:W-:Y:S01]  /*1080*/  @P0 FMUL.FTZ R22, R4, 0.5 ;  /* 0x3f00000004160820 */ /* 0x000fe20000410000 */
[----:B------:R-:W-:Y:S02]  /*1090*/  @!P0 IMAD.MOV.U32 R4, RZ, RZ, R3 ;  /* 0x000000ffff048224 */ /* 0x000fe400078e0003 */
[----:B------:R-:W-:-:S04]  /*10a0*/  @P0 FADD.FTZ R20, -R18, -RZ ;  /* 0x800000ff12140221 */ /* 0x000fc80000010100 */
[----:B------:R-:W-:-:S04]  /*10b0*/  @P0 FFMA R25, R18, R20, R5 ;  /* 0x0000001412190223 */ /* 0x000fc80000000005 */
[----:B------:R-:W-:-:S04]  /*10c0*/  @P0 FFMA R22, R25, R22, R18 ;  /* 0x0000001619160223 */ /* 0x000fc80000000012 */
[----:B------:R-:W-:-:S07]  /*10d0*/  @P0 FMUL.FTZ R4, R22, 2.3283064365386962891e-10 ;  /* 0x2f80000016040820 */ /* 0x000fce0000410000 */
.L_x_27:
[----:B------:R-:W-:Y:S01]  /*10e0*/  HFMA2 R5, -RZ, RZ, 0, 0 ;  /* 0x00000000ff057431 */ /* 0x000fe200000001ff */
[----:B------:R-:W-:Y:S01]  /*10f0*/  MOV R3, R4 ;  /* 0x0000000400037202 */ /* 0x000fe20000000f00 */
[----:B------:R-:W-:-:S04]  /*1100*/  IMAD.MOV.U32 R4, RZ, RZ, R24 ;  /* 0x000000ffff047224 */ /* 0x000fc800078e0018 */
[----:B------:R-:W-:Y:S05]  /*1110*/  RET.REL.NODEC R4 `(generate_quad_vertices) ;  /* 0xffffffec04b87950 */ /* 0x000fea0003c3ffff */
        .weak           $__internal_3_$__cuda_sm3x_div_rn_noftz_f32_slowpath
        .type           $__internal_3_$__cuda_sm3x_div_rn_noftz_f32_slowpath,@function
        .size           $__internal_3_$__cuda_sm3x_div_rn_noftz_f32_slowpath,(.L_x_87 - $__internal_3_$__cuda_sm3x_div_rn_noftz_f32_slowpath)
$__internal_3_$__cuda_sm3x_div_rn_noftz_f32_slowpath:
[----:B------:R-:W-:Y:S01]  /*1120*/  SHF.R.U32.HI R16, RZ, 0x17, R3 ;  /* 0x00000017ff107819 */ /* 0x000fe20000011603 */
[----:B------:R-:W-:Y:S01]  /*1130*/  BSSY.RECONVERGENT B2, `(.L_x_28) ;  /* 0x0000062000027945 */ /* 0x000fe20003800200 */
[----:B------:R-:W-:Y:S02]  /*1140*/  SHF.R.U32.HI R20, RZ, 0x17, R2 ;  /* 0x00000017ff147819 */ /* 0x000fe40000011602 */
[----:B------:R-:W-:Y:S02]  /*1150*/  LOP3.LUT R16, R16, 0xff, RZ, 0xc0, !PT ;  /* 0x000000ff10107812 */ /* 0x000fe400078ec0ff */
[----:B------:R-:W-:-:S03]  /*1160*/  LOP3.LUT R20, R20, 0xff, RZ, 0xc0, !PT ;  /* 0x000000ff14147812 */ /* 0x000fc600078ec0ff */
[----:B------:R-:W-:Y:S01]  /*1170*/  VIADD R23, R16, 0xffffffff ;  /* 0xffffffff10177836 */ /* 0x000fe20000000000 */
[----:B------:R-:W-:-:S04]  /*1180*/  IADD3 R22, PT, PT, R20, -0x1, RZ ;  /* 0xffffffff14167810 */ /* 0x000fc80007ffe0ff */
[----:B------:R-:W-:-:S04]  /*1190*/  ISETP.GT.U32.AND P0, PT, R23, 0xfd, PT ;  /* 0x000000fd1700780c */ /* 0x000fc80003f04070 */
[----:B------:R-:W-:-:S13]  /*11a0*/  ISETP.GT.U32.OR P0, PT, R22, 0xfd, P0 ;  /* 0x000000fd1600780c */ /* 0x000fda0000704470 */
[----:B------:R-:W-:Y:S01]  /*11b0*/  @!P0 IMAD.MOV.U32 R18, RZ, RZ, RZ ;  /* 0x000000ffff128224 */ /* 0x000fe200078e00ff */
[----:B------:R-:W-:Y:S06]  /*11c0*/  @!P0 BRA `(.L_x_29) ;  /* 0x00000000005c8947 */ /* 0x000fec0003800000 */
[----:B------:R-:W-:Y:S02]  /*11d0*/  FSETP.GTU.FTZ.AND P0, PT, |R2|, +INF , PT ;  /* 0x7f8000000200780b */ /* 0x000fe40003f1c200 */
[----:B------:R-:W-:-:S04]  /*11e0*/  FSETP.GTU.FTZ.AND P1, PT, |R3|, +INF , PT ;  /* 0x7f8000000300780b */ /* 0x000fc80003f3c200 */
[----:B------:R-:W-:-:S13]  /*11f0*/  PLOP3.LUT P0, PT, P0, P1, PT, 0xf8, 0x8f ;  /* 0x00000000008f781c */ /* 0x000fda0000703f70 */
[----:B------:R-:W-:Y:S05]  /*1200*/  @P0 BRA `(.L_x_30) ;  /* 0x00000004004c0947 */ /* 0x000fea0003800000 */
[----:B------:R-:W-:-:S13]  /*1210*/  LOP3.LUT P0, RZ, R3, 0x7fffffff, R2, 0xc8, !PT ;  /* 0x7fffffff03ff7812 */ /* 0x000fda000780c802 */
[----:B------:R-:W-:Y:S05]  /*1220*/  @!P0 BRA `(.L_x_31) ;  /* 0x00000004003c8947 */ /* 0x000fea0003800000 */
[C---:B------:R-:W-:Y:S02]  /*1230*/  FSETP.NEU.FTZ.AND P2, PT, |R2|.reuse, +INF , PT ;  /* 0x7f8000000200780b */ /* 0x040fe40003f5d200 */
[----:B------:R-:W-:Y:S02]  /*1240*/  FSETP.NEU.FTZ.AND P1, PT, |R3|, +INF , PT ;  /* 0x7f8000000300780b */ /* 0x000fe40003f3d200 */
[----:B------:R-:W-:-:S11]  /*1250*/  FSETP.NEU.FTZ.AND P0, PT, |R2|, +INF , PT ;  /* 0x7f8000000200780b */ /* 0x000fd60003f1d200 */
[----:B------:R-:W-:Y:S05]  /*1260*/  @!P1 BRA !P2, `(.L_x_31) ;  /* 0x00000004002c9947 */ /* 0x000fea0005000000 */
[----:B------:R-:W-:-:S04]  /*1270*/  LOP3.LUT P2, RZ, R2, 0x7fffffff, RZ, 0xc0, !PT ;  /* 0x7fffffff02ff7812 */ /* 0x000fc8000784c0ff */
[----:B------:R-:W-:-:S13]  /*1280*/  PLOP3.LUT P1, PT, P1, P2, PT, 0x2f, 0xf2 ;  /* 0x0000000000f2781c */ /* 0x000fda0000f24577 */
[----:B------:R-:W-:Y:S05]  /*1290*/  @P1 BRA `(.L_x_32) ;  /* 0x0000000400181947 */ /* 0x000fea0003800000 */
[----:B------:R-:W-:-:S04]  /*12a0*/  LOP3.LUT P1, RZ, R3, 0x7fffffff, RZ, 0xc0, !PT ;  /* 0x7fffffff03ff7812 */ /* 0x000fc8000782c0ff */
[----:B------:R-:W-:-:S13]  /*12b0*/  PLOP3.LUT P0, PT, P0, P1, PT, 0x2f, 0xf2 ;  /* 0x0000000000f2781c */ /* 0x000fda0000702577 */
[----:B------:R-:W-:Y:S05]  /*12c0*/  @P0 BRA `(.L_x_33) ;  /* 0x0000000400000947 */ /* 0x000fea0003800000 */
[----:B------:R-:W-:Y:S02]  /*12d0*/  ISETP.GE.AND P0, PT, R22, RZ, PT ;  /* 0x000000ff1600720c */ /* 0x000fe40003f06270 */
[----:B------:R-:W-:-:S11]  /*12e0*/  ISETP.GE.AND P1, PT, R23, RZ, PT ;  /* 0x000000ff1700720c */ /* 0x000fd60003f26270 */
[----:B------:R-:W-:Y:S01]  /*12f0*/  @P0 MOV R18, RZ ;  /* 0x000000ff00120202 */ /* 0x000fe20000000f00 */
[----:B------:R-:W-:Y:S02]  /*1300*/  @!P0 IMAD.MOV.U32 R18, RZ, RZ, -0x40 ;  /* 0xffffffc0ff128424 */ /* 0x000fe400078e00ff */
[----:B------:R-:W-:Y:S01]  /*1310*/  @!P0 FFMA R2, R2, 1.84467440737095516160e+19, RZ ;  /* 0x5f80000002028823 */ /* 0x000fe200000000ff */
[----:B------:R-:W-:Y:S02]  /*1320*/  @!P1 FFMA R3, R3, 1.84467440737095516160e+19, RZ ;  /* 0x5f80000003039823 */ /* 0x000fe400000000ff */
[----:B------:R-:W-:-:S07]  /*1330*/  @!P1 IADD3 R18, PT, PT, R18, 0x40, RZ ;  /* 0x0000004012129810 */ /* 0x000fce0007ffe0ff */
.L_x_29:
[----:B------:R-:W-:Y:S01]  /*1340*/  LEA R22, R16, 0xc0800000, 0x17 ;  /* 0xc080000010167811 */ /* 0x000fe200078eb8ff */
[----:B------:R-:W-:Y:S04]  /*1350*/  BSSY.RECONVERGENT B3, `(.L_x_34) ;  /* 0x0000036000037945 */ /* 0x000fe80003800200 */
[----:B------:R-:W-:Y:S01]  /*1360*/  IMAD.IADD R22, R3, 0x1, -R22 ;  /* 0x0000000103167824 */ /* 0x000fe200078e0a16 */
[----:B------:R-:W-:-:S03]  /*1370*/  IADD3 R3, PT, PT, R20, -0x7f, RZ ;  /* 0xffffff8114037810 */ /* 0x000fc60007ffe0ff */
[----:B------:R-:W0:Y:S01]  /*1380*/  MUFU.RCP R24, R22 ;  /* 0x0000001600187308 */ /* 0x000e220000001000 */
[----:B------:R-:W-:Y:S01]  /*1390*/  FADD.FTZ R23, -R22, -RZ ;  /* 0x800000ff16177221 */ /* 0x000fe20000010100 */
[C---:B------:R-:W-:Y:S01]  /*13a0*/  IMAD R2, R3.reuse, -0x800000, R2 ;  /* 0xff80000003027824 */ /* 0x040fe200078e0202 */
[----:B------:R-:W-:-:S04]  /*13b0*/  IADD3 R29, PT, PT, R3, 0x7f, -R16 ;  /* 0x0000007f031d7810 */ /* 0x000fc80007ffe810 */
[----:B------:R-:W-:Y:S01]  /*13c0*/  IADD3 R29, PT, PT, R29, R18, RZ ;  /* 0x000000121d1d7210 */ /* 0x000fe20007ffe0ff */
[----:B0-----:R-:W-:-:S04]  /*13d0*/  FFMA R27, R24, R23, 1 ;  /* 0x3f800000181b7423 */ /* 0x001fc80000000017 */
[----:B------:R-:W-:-:S04]  /*13e0*/  FFMA R27, R24, R27, R24 ;  /* 0x0000001b181b7223 */ /* 0x000fc80000000018 */
[----:B------:R-:W-:-:S04]  /*13f0*/  FFMA R20, R2, R27, RZ ;  /* 0x0000001b02147223 */ /* 0x000fc800000000ff */
[----:B------:R-:W-:-:S04]  /*1400*/  FFMA R24, R23, R20, R2 ;  /* 0x0000001417187223 */ /* 0x000fc80000000002 */
[----:B------:R-:W-:-:S04]  /*1410*/  FFMA R20, R27, R24, R20 ;  /* 0x000000181b147223 */ /* 0x000fc80000000014 */
[----:B------:R-:W-:-:S04]  /*1420*/  FFMA R23, R23, R20, R2 ;  /* 0x0000001417177223 */ /* 0x000fc80000000002 */
[----:B------:R-:W-:-:S05]  /*1430*/  FFMA R2, R27, R23, R20 ;  /* 0x000000171b027223 */ /* 0x000fca0000000014 */
[----:B------:R-:W-:-:S04]  /*1440*/  SHF.R.U32.HI R3, RZ, 0x17, R2 ;  /* 0x00000017ff037819 */ /* 0x000fc80000011602 */
[----:B------:R-:W-:-:S05]  /*1450*/  LOP3.LUT R3, R3, 0xff, RZ, 0xc0, !PT ;  /* 0x000000ff03037812 */ /* 0x000fca00078ec0ff */
[----:B------:R-:W-:-:S05]  /*1460*/  IMAD.IADD R3, R3, 0x1, R29 ;  /* 0x0000000103037824 */ /* 0x000fca00078e021d */
[----:B------:R-:W-:-:S04]  /*1470*/  IADD3 R16, PT, PT, R3, -0x1, RZ ;  /* 0xffffffff03107810 */ /* 0x000fc80007ffe0ff */
[----:B------:R-:W-:-:S13]  /*1480*/  ISETP.GE.U32.AND P0, PT, R16, 0xfe, PT ;  /* 0x000000fe1000780c */ /* 0x000fda0003f06070 */
[----:B------:R-:W-:Y:S05]  /*1490*/  @!P0 BRA `(.L_x_35) ;  /* 0x0000000000808947 */ /* 0x000fea0003800000 */
[----:B------:R-:W-:-:S13]  /*14a0*/  ISETP.GT.AND P0, PT, R3, 0xfe, PT ;  /* 0x000000fe0300780c */ /* 0x000fda0003f04270 */
[----:B------:R-:W-:Y:S05]  /*14b0*/  @P0 BRA `(.L_x_36) ;  /* 0x00000000006c0947 */ /* 0x000fea0003800000 */
[----:B------:R-:W-:-:S13]  /*14c0*/  ISETP.GE.AND P0, PT, R3, 0x1, PT ;  /* 0x000000010300780c */ /* 0x000fda0003f06270 */
[----:B------:R-:W-:Y:S05]  /*14d0*/  @P0 BRA `(.L_x_37) ;  /* 0x0000000000740947 */ /* 0x000fea0003800000 */
[----:B------:R-:W-:Y:S02]  /*14e0*/  ISETP.GE.AND P0, PT, R3, -0x18, PT ;  /* 0xffffffe80300780c */ /* 0x000fe40003f06270 */
[----:B------:R-:W-:-:S11]  /*14f0*/  LOP3.LUT R2, R2, 0x80000000, RZ, 0xc0, !PT ;  /* 0x8000000002027812 */ /* 0x000fd600078ec0ff */
[----:B------:R-:W-:Y:S05]  /*1500*/  @!P0 BRA `(.L_x_37) ;  /* 0x0000000000688947 */ /* 0x000fea0003800000 */
[-CC-:B------:R-:W-:Y:S01]  /*1510*/  FFMA.RZ R16, R27, R23.reuse, R20.reuse ;  /* 0x000000171b107223 */ /* 0x180fe2000000c014 */
[C---:B------:R-:W-:Y:S02]  /*1520*/  ISETP.NE.AND P2, PT, R3.reuse, RZ, PT ;  /* 0x000000ff0300720c */ /* 0x040fe40003f45270 */
[----:B------:R-:W-:Y:S02]  /*1530*/  ISETP.NE.AND P1, PT, R3, RZ, PT ;  /* 0x000000ff0300720c */ /* 0x000fe40003f25270 */
[----:B------:R-:W-:Y:S01]  /*1540*/  LOP3.LUT R18, R16, 0x7fffff, RZ, 0xc0, !PT ;  /* 0x007fffff10127812 */ /* 0x000fe200078ec0ff */
[CCC-:B------:R-:W-:Y:S01]  /*1550*/  FFMA.RP R16, R27.reuse, R23.reuse, R20.reuse ;  /* 0x000000171b107223 */ /* 0x1c0fe20000008014 */
[----:B------:R-:W-:Y:S01]  /*1560*/  FFMA.RM R23, R27, R23, R20 ;  /* 0x000000171b177223 */ /* 0x000fe20000004014 */
[----:B------:R-:W-:Y:S01]  /*1570*/  IADD3 R27, PT, PT, R3, 0x20, RZ ;  /* 0x00000020031b7810 */ /* 0x000fe20007ffe0ff */
[----:B------:R-:W-:Y:S01]  /*1580*/  IMAD.MOV R3, RZ, RZ, -R3 ;  /* 0x000000ffff037224 */ /* 0x000fe200078e0a03 */
[----:B------:R-:W-:-:S02]  /*1590*/  LOP3.LUT R18, R18, 0x800000, RZ, 0xfc, !PT ;  /* 0x0080000012127812 */ /* 0x000fc400078efcff */
[----:B------:R-:W-:Y:S02]  /*15a0*/  FSETP.NEU.FTZ.AND P0, PT, R16, R23, PT ;  /* 0x000000171000720b */ /* 0x000fe40003f1d000 */
[----:B------:R-:W-:Y:S02]  /*15b0*/  SHF.L.U32 R27, R18, R27, RZ ;  /* 0x0000001b121b7219 */ /* 0x000fe400000006ff */
[----:B------:R-:W-:Y:S02]  /*15c0*/  SEL R3, R3, RZ, P2 ;  /* 0x000000ff03037207 */ /* 0x000fe40001000000 */
[----:B------:R-:W-:Y:S02]  /*15d0*/  ISETP.NE.AND P1, PT, R27, RZ, P1 ;  /* 0x000000ff1b00720c */ /* 0x000fe40000f25270 */
[----:B------:R-:W-:Y:S02]  /*15e0*/  SHF.R.U32.HI R3, RZ, R3, R18 ;  /* 0x00000003ff037219 */ /* 0x000fe40000011612 */
[----:B------:R-:W-:-:S02]  /*15f0*/  PLOP3.LUT P0, PT, P0, P1, PT, 0xf8, 0x8f ;  /* 0x00000000008f781c */ /* 0x000fc40000703f70 */
[----:B------:R-:W-:Y:S02]  /*1600*/  SHF.R.U32.HI R23, RZ, 0x1, R3 ;  /* 0x00000001ff177819 */ /* 0x000fe40000011603 */
[----:B------:R-:W-:-:S04]  /*1610*/  SEL R16, RZ, 0x1, !P0 ;  /* 0x00000001ff107807 */ /* 0x000fc80004000000 */
[----:B------:R-:W-:-:S04]  /*1620*/  LOP3.LUT R16, R16, 0x1, R23, 0xf8, !PT ;  /* 0x0000000110107812 */ /* 0x000fc800078ef817 */
[----:B------:R-:W-:-:S04]  /*1630*/  LOP3.LUT R16, R16, R3, RZ, 0xc0, !PT ;  /* 0x0000000310107212 */ /* 0x000fc800078ec0ff */
[----:B------:R-:W-:-:S04]  /*1640*/  IADD3 R23, PT, PT, R23, R16, RZ ;  /* 0x0000001017177210 */ /* 0x000fc80007ffe0ff */
[----:B------:R-:W-:Y:S01]  /*1650*/  LOP3.LUT R2, R23, R2, RZ, 0xfc, !PT ;  /* 0x0000000217027212 */ /* 0x000fe200078efcff */
[----:B------:R-:W-:Y:S06]  /*1660*/  BRA `(.L_x_37) ;  /* 0x0000000000107947 */ /* 0x000fec0003800000 */
.L_x_36:
[----:B------:R-:W-:-:S04]  /*1670*/  LOP3.LUT R2, R2, 0x80000000, RZ, 0xc0, !PT ;  /* 0x8000000002027812 */ /* 0x000fc800078ec0ff */
[----:B------:R-:W-:Y:S01]  /*1680*/  LOP3.LUT R2, R2, 0x7f800000, RZ, 0xfc, !PT ;  /* 0x7f80000002027812 */ /* 0x000fe200078efcff */
[----:B------:R-:W-:Y:S06]  /*1690*/  BRA `(.L_x_37) ;  /* 0x0000000000047947 */ /* 0x000fec0003800000 */
.L_x_35:
[----:B------:R-:W-:-:S07]  /*16a0*/  LEA R2, R29, R2, 0x17 ;  /* 0x000000021d027211 */ /* 0x000fce00078eb8ff */
.L_x_37:
[----:B------:R-:W-:Y:S05]  /*16b0*/  BSYNC.RECONVERGENT B3 ;  /* 0x0000000000037941 */ /* 0x000fea0003800200 */
.L_x_34:
[----:B------:R-:W-:Y:S05]  /*16c0*/  BRA `(.L_x_38) ;  /* 0x0000000000207947 */ /* 0x000fea0003800000 */
.L_x_33:
[----:B------:R-:W-:-:S04]  /*16d0*/  LOP3.LUT R2, R3, 0x80000000, R2, 0x48, !PT ;  /* 0x8000000003027812 */ /* 0x000fc800078e4802 */
[----:B------:R-:W-:Y:S01]  /*16e0*/  LOP3.LUT R2, R2, 0x7f800000, RZ, 0xfc, !PT ;  /* 0x7f80000002027812 */ /* 0x000fe200078efcff */
[----:B------:R-:W-:Y:S06]  /*16f0*/  BRA `(.L_x_38) ;  /* 0x0000000000147947 */ /* 0x000fec0003800000 */
.L_x_32:
[----:B------:R-:W-:Y:S01]  /*1700*/  LOP3.LUT R2, R3, 0x80000000, R2, 0x48, !PT ;  /* 0x8000000003027812 */ /* 0x000fe200078e4802 */
[----:B------:R-:W-:Y:S06]  /*1710*/  BRA `(.L_x_38) ;  /* 0x00000000000c7947 */ /* 0x000fec0003800000 */
.L_x_31:
[----:B------:R-:W0:Y:S01]  /*1720*/  MUFU.RSQ R2, -QNAN ;  /* 0xffc0000000027908 */ /* 0x000e220000001400 */
[----:B------:R-:W-:Y:S05]  /*1730*/  BRA `(.L_x_38) ;  /* 0x0000000000047947 */ /* 0x000fea0003800000 */
.L_x_30:
[----:B------:R-:W-:-:S07]  /*1740*/  FADD.FTZ R2, R2, R3 ;  /* 0x0000000302027221 */ /* 0x000fce0000010000 */
.L_x_38:
[----:B------:R-:W-:Y:S05]  /*1750*/  BSYNC.RECONVERGENT B2 ;  /* 0x0000000000027941 */ /* 0x000fea0003800200 */
.L_x_28:
[----:B------:R-:W-:Y:S02]  /*1760*/  HFMA2 R3, -RZ, RZ, 0, 0 ;  /* 0x00000000ff037431 */ /* 0x000fe400000001ff */
[----:B0-----:R-:W-:Y:S01]  /*1770*/  IMAD.MOV.U32 R29, RZ, RZ, R2 ;  /* 0x000000ffff1d7224 */ /* 0x001fe200078e0002 */
[----:B------:R-:W-:-:S04]  /*1780*/  MOV R2, R4 ;  /* 0x0000000400027202 */ /* 0x000fc80000000f00 */
[----:B------:R-:W-:Y:S05]  /*1790*/  RET.REL.NODEC R2 `(generate_quad_vertices) ;  /* 0xffffffe802187950 */ /* 0x000fea0003c3ffff */
.L_x_39:
        /* <DEDUP_REMOVED lines=14> */
.L_x_87:


//--------------------- .text.compact_visible_quads --------------------------
	.section	.text.compact_visible_quads,"ax",@progbits
	.align	128
        .global         compact_visible_quads
        .type           compact_visible_quads,@function
        .size           compact_visible_quads,(.L_x_95 - compact_visible_quads)
        .other          compact_visible_quads,@"STO_CUDA_ENTRY STV_DEFAULT"
compact_visible_quads:
.text.compact_visible_quads:
        /* <DEDUP_REMOVED lines=10> */
[----:B0-----:R-:W-:-:S06]  /*00a0*/  IMAD.WIDE R2, R0, 0x4, R2 ;  /* 0x0000000400027825 */ /* 0x001fcc00078e0202 */
[----:B-1----:R-:W2:Y:S02]  /*00b0*/  LDG.E R2, desc[UR4][R2.64] ;  /* 0x0000000402027981 */ /* 0x002ea4000c1e1900 */
[----:B--2---:R-:W-:-:S13]  /*00c0*/  ISETP.NE.AND P0, PT, R2, RZ, PT ;  /* 0x000000ff0200720c */ /* 0x004fda0003f05270 */
[----:B------:R-:W-:Y:S05]  /*00d0*/  @!P0 EXIT ;  /* 0x000000000000894d */ /* 0x000fea0003800000 */
[----:B------:R-:W0:Y:S01]  /*00e0*/  LDC.64 R2, c[0x0][0x3a0] ;  /* 0x0000e800ff027b82 */ /* 0x000e220000000a00 */
[----:B------:R-:W-:-:S07]  /*00f0*/  SHF.L.U32 R7, R0, 0x5, RZ ;  /* 0x0000000500077819 */ /* 0x000fce00000006ff */
[----:B------:R-:W1:Y:S01]  /*0100*/  LDC.64 R4, c[0x0][0x380] ;  /* 0x0000e000ff047b82 */ /* 0x000e620000000a00 */
[----:B0-----:R-:W-:-:S06]  /*0110*/  IMAD.WIDE R2, R0, 0x4, R2 ;  /* 0x0000000400027825 */ /* 0x001fcc00078e0202 */
[----:B------:R-:W2:Y:S01]  /*0120*/  LDG.E R2, desc[UR4][R2.64] ;  /* 0x0000000402027981 */ /* 0x000ea2000c1e1900 */
[----:B-1----:R-:W-:Y:S02]  /*0130*/  IMAD.WIDE R4, R7, 0x4, R4 ;  /* 0x0000000407047825 */ /* 0x002fe400078e0204 */
[----:B------:R-:W0:Y:S03]  /*0140*/  LDC.64 R6, c[0x0][0x3a8] ;  /* 0x0000ea00ff067b82 */ /* 0x000e260000000a00 */
[----:B------:R-:W3:Y:S01]  /*0150*/  LDG.E R11, desc[UR4][R4.64] ;  /* 0x00000004040b7981 */ /* 0x000ee2000c1e1900 */
[----:B--2---:R-:W-:-:S05]  /*0160*/  SHF.L.U32 R9, R2, 0x5, RZ ;  /* 0x0000000502097819 */ /* 0x004fca00000006ff */
[----:B0-----:R-:W-:-:S05]  /*0170*/  IMAD.WIDE R6, R9, 0x4, R6 ;  /* 0x0000000409067825 */ /* 0x001fca00078e0206 */
[----:B---3--:R-:W-:Y:S04]  /*0180*/  STG.E desc[UR4][R6.64], R11 ;  /* 0x0000000b06007986 */ /* 0x008fe8000c101904 */
[----:B------:R-:W2:Y:S04]  /*0190*/  LDG.E R9, desc[UR4][R4.64+0x4] ;  /* 0x0000040404097981 */ /* 0x000ea8000c1e1900 */
[----:B--2---:R0:W-:Y:S04]  /*01a0*/  STG.E desc[UR4][R6.64+0x4], R9 ;  /* 0x0000040906007986 */ /* 0x0041e8000c101904 */
[----:B------:R-:W2:Y:S01]  /*01b0*/  LDG.E R13, desc[UR4][R4.64+0x8] ;  /* 0x00000804040d7981 */ /* 0x000ea2000c1e1900 */
[----:B0-----:R-:W0:Y:S03]  /*01c0*/  LDC.64 R8, c[0x0][0x388] ;  /* 0x0000e200ff087b82 */ /* 0x001e260000000a00 */
[----:B--2---:R-:W-:Y:S04]  /*01d0*/  STG.E desc[UR4][R6.64+0x8], R13 ;  /* 0x0000080d06007986 */ /* 0x004fe8000c101904 */
[----:B------:R-:W2:Y:S04]  /*01e0*/  LDG.E R3, desc[UR4][R4.64+0xc] ;  /* 0x00000c0404037981 */ /* 0x000ea8000c1e1900 */
[----:B--2---:R1:W-:Y:S04]  /*01f0*/  STG.E desc[UR4][R6.64+0xc], R3 ;  /* 0x00000c0306007986 */ /* 0x0043e8000c101904 */
[----:B------:R-:W2:Y:S04]  /*0200*/  LDG.E R15, desc[UR4][R4.64+0x10] ;  /* 0x00001004040f7981 */ /* 0x000ea8000c1e1900 */
[----:B--2---:R2:W-:Y:S04]  /*0210*/  STG.E desc[UR4][R6.64+0x10], R15 ;  /* 0x0000100f06007986 */ /* 0x0045e8000c101904 */
[----:B------:R-:W3:Y:S04]  /*0220*/  LDG.E R17, desc[UR4][R4.64+0x14] ;  /* 0x0000140404117981 */ /* 0x000ee8000c1e1900 */
[----:B---3--:R3:W-:Y:S04]  /*0230*/  STG.E desc[UR4][R6.64+0x14], R17 ;  /* 0x0000141106007986 */ /* 0x0087e8000c101904 */
[----:B------:R-:W4:Y:S01]  /*0240*/  LDG.E R19, desc[UR4][R4.64+0x18] ;  /* 0x0000180404137981 */ /* 0x000f22000c1e1900 */
[----:B------:R-:W-:-:S03]  /*0250*/  SHF.L.U32 R11, R0, 0x3, RZ ;  /* 0x00000003000b7819 */ /* 0x000fc600000006ff */
[----:B----4-:R4:W-:Y:S04]  /*0260*/  STG.E desc[UR4][R6.64+0x18], R19 ;  /* 0x0000181306007986 */ /* 0x0109e8000c101904 */
[----:B------:R-:W5:Y:S01]  /*0270*/  LDG.E R21, desc[UR4][R4.64+0x1c] ;  /* 0x00001c0404157981 */ /* 0x000f62000c1e1900 */
[----:B0-----:R-:W-:Y:S02]  /*0280*/  IMAD.WIDE R8, R11, 0x4, R8 ;  /* 0x000000040b087825 */ /* 0x001fe400078e0208 */
[----:B------:R-:W0:Y:S01]  /*0290*/  LDC.64 R10, c[0x0][0x3b0] ;  /* 0x0000ec00ff0a7b82 */ /* 0x000e220000000a00 */
[----:B-1----:R-:W-:Y:S01]  /*02a0*/  SHF.L.U32 R3, R2, 0x3, RZ ;  /* 0x0000000302037819 */ /* 0x002fe200000006ff */
[----:B-----5:R1:W-:Y:S04]  /*02b0*/  STG.E desc[UR4][R6.64+0x1c], R21 ;  /* 0x00001c1506007986 */ /* 0x0203e8000c101904 */
[----:B------:R-:W5:Y:S01]  /*02c0*/  LDG.E R13, desc[UR4][R8.64] ;  /* 0x00000004080d7981 */ /* 0x000f62000c1e1900 */
[----:B0-----:R-:W-:-:S05]  /*02d0*/  IMAD.WIDE R10, R3, 0x4, R10 ;  /* 0x00000004030a7825 */ /* 0x001fca00078e020a */
[----:B-----5:R0:W-:Y:S04]  /*02e0*/  STG.E desc[UR4][R10.64], R13 ;  /* 0x0000000d0a007986 */ /* 0x0201e8000c101904 */
[----:B------:R-:W5:Y:S04]  /*02f0*/  LDG.E R3, desc[UR4][R8.64+0x4] ;  /* 0x0000040408037981 */ /* 0x000f68000c1e1900 */
[----:B-----5:R5:W-:Y:S04]  /*0300*/  STG.E desc[UR4][R10.64+0x4], R3 ;  /* 0x000004030a007986 */ /* 0x020be8000c101904 */
[----:B--2---:R-:W2:Y:S04]  /*0310*/  LDG.E R15, desc[UR4][R4.64+0x20] ;  /* 0x00002004040f7981 */ /* 0x004ea8000c1e1900 */
[----:B--2---:R2:W-:Y:S04]  /*0320*/  STG.E desc[UR4][R6.64+0x20], R15 ;  /* 0x0000200f06007986 */ /* 0x0045e8000c101904 */
[----:B---3--:R-:W3:Y:S04]  /*0330*/  LDG.E R17, desc[UR4][R4.64+0x24] ;  /* 0x0000240404117981 */ /* 0x008ee8000c1e1900 */
[----:B---3--:R3:W-:Y:S04]  /*0340*/  STG.E desc[UR4][R6.64+0x24], R17 ;  /* 0x0000241106007986 */ /* 0x0087e8000c101904 */
[----:B----4-:R-:W4:Y:S04]  /*0350*/  LDG.E R19, desc[UR4][R4.64+0x28] ;  /* 0x0000280404137981 */ /* 0x010f28000c1e1900 */
[----:B----4-:R4:W-:Y:S04]  /*0360*/  STG.E desc[UR4][R6.64+0x28], R19 ;  /* 0x0000281306007986 */ /* 0x0109e8000c101904 */
[----:B-1----:R-:W5:Y:S04]  /*0370*/  LDG.E R21, desc[UR4][R4.64+0x2c] ;  /* 0x00002c0404157981 */ /* 0x002f68000c1e1900 */
[----:B-----5:R1:W-:Y:S04]  /*0380*/  STG.E desc[UR4][R6.64+0x2c], R21 ;  /* 0x00002c1506007986 */ /* 0x0203e8000c101904 */
[----:B0-----:R-:W5:Y:S04]  /*0390*/  LDG.E R13, desc[UR4][R4.64+0x30] ;  /* 0x00003004040d7981 */ /* 0x001f68000c1e1900 */
        /* <DEDUP_REMOVED lines=28> */
[----:B--2---:R-:W-:Y:S04]  /*0560*/  STG.E desc[UR4][R10.64+0x10], R15 ;  /* 0x0000100f0a007986 */ /* 0x004fe8000c101904 */
[----:B---3--:R-:W2:Y:S04]  /*0570*/  LDG.E R17, desc[UR4][R8.64+0x14] ;  /* 0x0000140408117981 */ /* 0x008ea8000c1e1900 */
[----:B--2---:R-:W-:Y:S04]  /*0580*/  STG.E desc[UR4][R10.64+0x14], R17 ;  /* 0x000014110a007986 */ /* 0x004fe8000c101904 */
[----:B----4-:R-:W2:Y:S04]  /*0590*/  LDG.E R19, desc[UR4][R4.64+0x60] ;  /* 0x0000600404137981 */ /* 0x010ea8000c1e1900 */
[----:B--2---:R-:W-:Y:S04]  /*05a0*/  STG.E desc[UR4][R6.64+0x60], R19 ;  /* 0x0000601306007986 */ /* 0x004fe8000c101904 */
[----:B-1----:R-:W2:Y:S04]  /*05b0*/  LDG.E R21, desc[UR4][R4.64+0x64] ;  /* 0x0000640404157981 */ /* 0x002ea8000c1e1900 */
[----:B--2---:R-:W-:Y:S04]  /*05c0*/  STG.E desc[UR4][R6.64+0x64], R21 ;  /* 0x0000641506007986 */ /* 0x004fe8000c101904 */
[----:B0-----:R-:W2:Y:S04]  /*05d0*/  LDG.E R13, desc[UR4][R4.64+0x68] ;  /* 0x00006804040d7981 */ /* 0x001ea8000c1e1900 */
[----:B--2---:R0:W-:Y:S04]  /*05e0*/  STG.E desc[UR4][R6.64+0x68], R13 ;  /* 0x0000680d06007986 */ /* 0x0041e8000c101904 */
[----:B-----5:R-:W2:Y:S01]  /*05f0*/  LDG.E R3, desc[UR4][R4.64+0x6c] ;  /* 0x00006c0404037981 */ /* 0x020ea2000c1e1900 */
[----:B0-----:R-:W0:Y:S03]  /*0600*/  LDC.64 R12, c[0x0][0x390] ;  /* 0x0000e400ff0c7b82 */ /* 0x001e260000000a00 */
[----:B--2---:R1:W-:Y:S04]  /*0610*/  STG.E desc[UR4][R6.64+0x6c], R3 ;  /* 0x00006c0306007986 */ /* 0x0043e8000c101904 */
[----:B------:R-:W2:Y:S04]  /*0620*/  LDG.E R15, desc[UR4][R4.64+0x70] ;  /* 0x00007004040f7981 */ /* 0x000ea8000c1e1900 */
[----:B--2---:R2:W-:Y:S04]  /*0630*/  STG.E desc[UR4][R6.64+0x70], R15 ;  /* 0x0000700f06007986 */ /* 0x0045e8000c101904 */
[----:B------:R-:W3:Y:S01]  /*0640*/  LDG.E R17, desc[UR4][R4.64+0x74] ;  /* 0x0000740404117981 */ /* 0x000ee2000c1e1900 */
[----:B-1----:R-:W-:Y:S01]  /*0650*/  IMAD R3, R0, 0x6, RZ ;  /* 0x0000000600037824 */ /* 0x002fe200078e02ff */
[----:B--2---:R-:W1:Y:S02]  /*0660*/  LDC.64 R14, c[0x0][0x3b8] ;  /* 0x0000ee00ff0e7b82 */ /* 0x004e640000000a00 */
[----:B---3--:R2:W-:Y:S04]  /*0670*/  STG.E desc[UR4][R6.64+0x74], R17 ;  /* 0x0000741106007986 */ /* 0x0085e8000c101904 */
[----:B------:R-:W3:Y:S04]  /*0680*/  LDG.E R19, desc[UR4][R4.64+0x78] ;  /* 0x0000780404137981 */ /* 0x000ee8000c1e1900 */
[----:B---3--:R-:W-:Y:S04]  /*0690*/  STG.E desc[UR4][R6.64+0x78], R19 ;  /* 0x0000781306007986 */ /* 0x008fe8000c101904 */
[----:B------:R-:W3:Y:S04]  /*06a0*/  LDG.E R21, desc[UR4][R4.64+0x7c] ;  /* 0x00007c0404157981 */ /* 0x000ee8000c1e1900 */
[----:B---3--:R3:W-:Y:S04]  /*06b0*/  STG.E desc[UR4][R6.64+0x7c], R21 ;  /* 0x00007c1506007986 */ /* 0x0087e8000c101904 */
[----:B------:R-:W4:Y:S01]  /*06c0*/  LDG.E R23, desc[UR4][R8.64+0x18] ;  /* 0x0000180408177981 */ /* 0x000f22000c1e1900 */
[----:B0-----:R-:W-:-:S03]  /*06d0*/  IMAD.WIDE R12, R3, 0x4, R12 ;  /* 0x00000004030c7825 */ /* 0x001fc600078e020c */
[----:B----4-:R-:W-:Y:S04]  /*06e0*/  STG.E desc[UR4][R10.64+0x18], R23 ;  /* 0x000018170a007986 */ /* 0x010fe8000c101904 */
[----:B------:R-:W4:Y:S01]  /*06f0*/  LDG.E R25, desc[UR4][R8.64+0x1c] ;  /* 0x00001c0408197981 */ /* 0x000f22000c1e1900 */
[----:B------:R-:W-:-:S03]  /*0700*/  IMAD R3, R2, 0x6, RZ ;  /* 0x0000000602037824 */ /* 0x000fc600078e02ff */
[----:B----4-:R0:W-:Y:S04]  /*0710*/  STG.E desc[UR4][R10.64+0x1c], R25 ;  /* 0x00001c190a007986 */ /* 0x0101e8000c101904 */
[----:B--2---:R-:W2:Y:S01]  /*0720*/  LDG.E R17, desc[UR4][R12.64] ;  /* 0x000000040c117981 */ /* 0x004ea2000c1e1900 */
[----:B-1----:R-:W-:-:S05]  /*0730*/  IMAD.WIDE R2, R3, 0x4, R14 ;  /* 0x0000000403027825 */ /* 0x002fca00078e020e */
[----:B--2---:R-:W-:Y:S04]  /*0740*/  STG.E desc[UR4][R2.64], R17 ;  /* 0x0000001102007986 */ /* 0x004fe8000c101904 */
[----:B------:R-:W2:Y:S04]  /*0750*/  LDG.E R5, desc[UR4][R12.64+0x4] ;  /* 0x000004040c057981 */ /* 0x000ea8000c1e1900 */
[----:B--2---:R-:W-:Y:S04]  /*0760*/  STG.E desc[UR4][R2.64+0x4], R5 ;  /* 0x0000040502007986 */ /* 0x004fe8000c101904 */
[----:B---3--:R-:W2:Y:S04]  /*0770*/  LDG.E R7, desc[UR4][R12.64+0x8] ;  /* 0x000008040c077981 */ /* 0x008ea8000c1e1900 */
[----:B--2---:R-:W-:Y:S04]  /*0780*/  STG.E desc[UR4][R2.64+0x8], R7 ;  /* 0x0000080702007986 */ /* 0x004fe8000c101904 */
[----:B------:R-:W2:Y:S04]  /*0790*/  LDG.E R9, desc[UR4][R12.64+0xc] ;  /* 0x00000c040c097981 */ /* 0x000ea8000c1e1900 */
[----:B--2---:R-:W-:Y:S04]  /*07a0*/  STG.E desc[UR4][R2.64+0xc], R9 ;  /* 0x00000c0902007986 */ /* 0x004fe8000c101904 */
[----:B0-----:R-:W2:Y:S04]  /*07b0*/  LDG.E R11, desc[UR4][R12.64+0x10] ;  /* 0x000010040c0b7981 */ /* 0x001ea8000c1e1900 */
[----:B--2---:R-:W-:Y:S04]  /*07c0*/  STG.E desc[UR4][R2.64+0x10], R11 ;  /* 0x0000100b02007986 */ /* 0x004fe8000c101904 */
[----:B------:R-:W2:Y:S04]  /*07d0*/  LDG.E R15, desc[UR4][R12.64+0x14] ;  /* 0x000014040c0f7981 */ /* 0x000ea8000c1e1900 */
[----:B--2---:R-:W-:Y:S01]  /*07e0*/  STG.E desc[UR4][R2.64+0x14], R15 ;  /* 0x0000140f02007986 */ /* 0x004fe2000c101904 */
[----:B------:R-:W-:Y:S05]  /*07f0*/  EXIT ;  /* 0x000000000000794d */ /* 0x000fea0003800000 */
.L_x_40:
        /* <DEDUP_REMOVED lines=16> */
.L_x_95:


//--------------------- .text.compute_2d_covariance --------------------------
	.section	.text.compute_2d_covariance,"ax",@progbits
	.align	128
        .global         compute_2d_covariance
        .type           compute_2d_covariance,@function
        .size           compute_2d_covariance,(.L_x_90 - compute_2d_covariance)
        .other          compute_2d_covariance,@"STO_CUDA_ENTRY STV_DEFAULT"
compute_2d_covariance:
.text.compute_2d_covariance:
        /* <DEDUP_REMOVED lines=10> */
[----:B------:R-:W-:Y:S01]  /*00a0*/  SHF.L.U32 R5, R23, 0x2, RZ ;  /* 0x0000000217057819 */ /* 0x000fe200000006ff */
[----:B------:R-:W-:-:S05]  /*00b0*/  HFMA2 R13, -RZ, RZ, 0, 5.9604644775390625e-08 ;  /* 0x00000001ff0d7431 */ /* 0x000fca00000001ff */
[----:B------:R-:W2:Y:S08]  /*00c0*/  LDC.64 R18, c[0x0][0x3b8] ;  /* 0x0000ee00ff127b82 */ /* 0x000eb00000000a00 */
[----:B------:R-:W3:Y:S08]  /*00d0*/  LDC.64 R2, c[0x0][0x390] ;  /* 0x0000e400ff027b82 */ /* 0x000ef00000000a00 */
[----:B------:R-:W4:Y:S01]  /*00e0*/  LDC.64 R28, c[0x0][0x388] ;  /* 0x0000e200ff1c7b82 */ /* 0x000f220000000a00 */
[----:B0-----:R-:W-:Y:S01]  /*00f0*/  IMAD.WIDE R14, R5, 0x4, R14 ;  /* 0x00000004050e7825 */ /* 0x001fe200078e020e */
[----:B------:R-:W-:-:S04]  /*0100*/  LEA R8, R23, R23, 0x1 ;  /* 0x0000001717087211 */ /* 0x000fc800078e08ff */
[----:B-1----:R-:W5:Y:S01]  /*0110*/  LDG.E R4, desc[UR4][R14.64] ;  /* 0x000000040e047981 */ /* 0x002f62000c1e1900 */
[----:B--2---:R-:W-:-:S03]  /*0120*/  IMAD.WIDE R18, R23, 0x4, R18 ;  /* 0x0000000417127825 */ /* 0x004fc600078e0212 */
[----:B------:R-:W2:Y:S04]  /*0130*/  LDG.E R6, desc[UR4][R14.64+0x8] ;  /* 0x000008040e067981 */ /* 0x000ea8000c1e1900 */
[----:B------:R-:W5:Y:S01]  /*0140*/  LDG.E R7, desc[UR4][R14.64+0xc] ;  /* 0x00000c040e077981 */ /* 0x000f62000c1e1900 */
[----:B---3--:R-:W-:-:S03]  /*0150*/  IMAD.WIDE R2, R5, 0x4, R2 ;  /* 0x0000000405027825 */ /* 0x008fc600078e0202 */
[----:B------:R0:W5:Y:S04]  /*0160*/  LDG.E R5, desc[UR4][R14.64+0x4] ;  /* 0x000004040e057981 */ /* 0x000168000c1e1900 */
[----:B------:R1:W-:Y:S04]  /*0170*/  STG.E desc[UR4][R18.64], R13 ;  /* 0x0000000d12007986 */ /* 0x0003e8000c101904 */
[----:B------:R-:W3:Y:S04]  /*0180*/  LDG.E R12, desc[UR4][R2.64+0x8] ;  /* 0x00000804020c7981 */ /* 0x000ee8000c1e1900 */
[----:B------:R-:W0:Y:S01]  /*0190*/  LDG.E R11, desc[UR4][R2.64+0xc] ;  /* 0x00000c04020b7981 */ /* 0x000e22000c1e1900 */
[----:B----4-:R-:W-:-:S03]  /*01a0*/  IMAD.WIDE R28, R8, 0x4, R28 ;  /* 0x00000004081c7825 */ /* 0x010fc600078e021c */
[----:B------:R-:W1:Y:S04]  /*01b0*/  LDG.E R0, desc[UR4][R2.64] ;  /* 0x0000000402007981 */ /* 0x000e68000c1e1900 */
[----:B------:R-:W4:Y:S04]  /*01c0*/  LDG.E R17, desc[UR4][R2.64+0x4] ;  /* 0x0000040402117981 */ /* 0x000f28000c1e1900 */
[----:B------:R-:W2:Y:S04]  /*01d0*/  LDG.E R10, desc[UR4][R28.64] ;  /* 0x000000041c0a7981 */ /* 0x000ea8000c1e1900 */
[----:B------:R-:W2:Y:S04]  /*01e0*/  LDG.E R9, desc[UR4][R28.64+0x4] ;  /* 0x000004041c097981 */ /* 0x000ea8000c1e1900 */
[----:B------:R2:W2:Y:S01]  /*01f0*/  LDG.E R28, desc[UR4][R28.64+0x8] ;  /* 0x000008041c1c7981 */ /* 0x0004a2000c1e1900 */
[----:B------:R-:W-:Y:S01]  /*0200*/  BSSY.RECONVERGENT B0, `(.L_x_41) ;  /* 0x0000052000007945 */ /* 0x000fe20003800200 */
[----:B------:R-:W-:Y:S01]  /*0210*/  LEA R23, R23, R23, 0x2 ;  /* 0x0000001717177211 */ /* 0x000fe200078e10ff */
[----:B---3--:R-:W-:Y:S01]  /*0220*/  FMUL R26, R12, R12 ;  /* 0x0000000c0c1a7220 */ /* 0x008fe20000400000 */
[----:B0-----:R-:W-:-:S04]  /*0230*/  FMUL R14, R11, R11 ;  /* 0x0000000b0b0e7220 */ /* 0x001fc80000400000 */
[----:B------:R-:W-:Y:S01]  /*0240*/  FADD R15, R26, R14 ;  /* 0x0000000e1a0f7221 */ /* 0x000fe20000000000 */
[----:B-1----:R-:W-:-:S03]  /*0250*/  FMUL R13, R0, R11 ;  /* 0x0000000b000d7220 */ /* 0x002fc60000400000 */
[----:B------:R-:W-:Y:S01]  /*0260*/  FADD R15, R15, R15 ;  /* 0x0000000f0f0f7221 */ /* 0x000fe20000000000 */
[C---:B----4-:R-:W-:Y:S01]  /*0270*/  FFMA R2, R17.reuse, R12, -R13 ;  /* 0x0000000c11027223 */ /* 0x050fe2000000080d */
[----:B------:R-:W-:Y:S01]  /*0280*/  FMUL R19, R17, R11 ;  /* 0x0000000b11137220 */ /* 0x000fe20000400000 */
[----:B--2---:R-:W-:Y:S01]  /*0290*/  FMUL R10, R10, R10 ;  /* 0x0000000a0a0a7220 */ /* 0x004fe20000400000 */
[----:B------:R-:W-:Y:S01]  /*02a0*/  FADD R15, -R15, 1 ;  /* 0x3f8000000f0f7421 */ /* 0x000fe20000000100 */
[----:B------:R-:W-:Y:S01]  /*02b0*/  FADD R25, R2, R2 ;  /* 0x0000000202197221 */ /* 0x000fe20000000000 */
[CCC-:B------:R-:W-:Y:S01]  /*02c0*/  FFMA R27, R0.reuse, R12.reuse, R19.reuse ;  /* 0x0000000c001b7223 */ /* 0x1c0fe20000000013 */
[C---:B------:R-:W-:Y:S01]  /*02d0*/  FFMA R3, -R0.reuse, R12, R19 ;  /* 0x0000000c00037223 */ /* 0x040fe20000000113 */
[----:B------:R-:W-:Y:S01]  /*02e0*/  FMUL R2, R15, R10 ;  /* 0x0000000a0f027220 */ /* 0x000fe20000400000 */
[-C--:B------:R-:W-:Y:S01]  /*02f0*/  FMUL R19, R0, R17.reuse ;  /* 0x0000001100137220 */ /* 0x080fe20000400000 */
[----:B------:R-:W-:-:S02]  /*0300*/  FFMA R14, R17, R17, R14 ;  /* 0x00000011110e7223 */ /* 0x000fc4000000000e */
[----:B------:R-:W-:Y:S01]  /*0310*/  FMUL R16, R15, R2 ;  /* 0x000000020f107220 */ /* 0x000fe20000400000 */
[CCC-:B------:R-:W-:Y:S01]  /*0320*/  FFMA R0, R12.reuse, R11.reuse, -R19.reuse ;  /* 0x0000000b0c007223 */ /* 0x1c0fe20000000813 */
[----:B------:R-:W-:Y:S01]  /*0330*/  FFMA R15, R12, R11, R19 ;  /* 0x0000000b0c0f7223 */ /* 0x000fe20000000013 */
[----:B------:R-:W-:Y:S01]  /*0340*/  FFMA R12, R17, R12, R13 ;  /* 0x0000000c110c7223 */ /* 0x000fe2000000000d */
[----:B------:R-:W-:Y:S01]  /*0350*/  FADD R14, R14, R14 ;  /* 0x0000000e0e0e7221 */ /* 0x000fe20000000000 */
[----:B------:R-:W-:Y:S02]  /*0360*/  FADD R11, R3, R3 ;  /* 0x00000003030b7221 */ /* 0x000fe40000000000 */
[----:B------:R-:W-:Y:S01]  /*0370*/  FADD R21, R12, R12 ;  /* 0x0000000c0c157221 */ /* 0x000fe20000000000 */
[----:B------:R-:W-:Y:S01]  /*0380*/  FADD R12, -R14, 1 ;  /* 0x3f8000000e0c7421 */ /* 0x000fe20000000100 */
[-C--:B------:R-:W-:Y:S02]  /*0390*/  FMUL R14, R11, R2.reuse ;  /* 0x000000020b0e7220 */ /* 0x080fe40000400000 */
[----:B------:R-:W-:-:S02]  /*03a0*/  FMUL R13, R21, R2 ;  /* 0x00000002150d7220 */ /* 0x000fc40000400000 */
[----:B------:R-:W0:Y:S01]  /*03b0*/  LDC.64 R2, c[0x0][0x3a0] ;  /* 0x0000e800ff027b82 */ /* 0x000e220000000a00 */
[----:B------:R-:W-:Y:S01]  /*03c0*/  FMUL R9, R9, R9 ;  /* 0x0000000909097220 */ /* 0x000fe20000400000 */
[----:B------:R-:W-:-:S03]  /*03d0*/  FADD R15, R15, R15 ;  /* 0x0000000f0f0f7221 */ /* 0x000fc60000000000 */
[----:B------:R-:W-:-:S03]  /*03e0*/  FMUL R20, R25, R9 ;  /* 0x0000000919147220 */ /* 0x000fc60000400000 */
[----:B------:R-:W1:Y:S01]  /*03f0*/  LDC.64 R18, c[0x0][0x398] ;  /* 0x0000e600ff127b82 */ /* 0x000e620000000a00 */
[-C--:B------:R-:W-:Y:S01]  /*0400*/  FFMA R25, R25, R20.reuse, R16 ;  /* 0x0000001419197223 */ /* 0x080fe20000000010 */
[CC--:B------:R-:W-:Y:S01]  /*0410*/  FFMA R24, R12.reuse, R20.reuse, R13 ;  /* 0x000000140c187223 */ /* 0x0c0fe2000000000d */
[C---:B------:R-:W-:Y:S01]  /*0420*/  FFMA R20, R15.reuse, R20, R14 ;  /* 0x000000140f147223 */ /* 0x040fe2000000000e */
[-C--:B------:R-:W-:Y:S01]  /*0430*/  FMUL R14, R15, R9.reuse ;  /* 0x000000090f0e7220 */ /* 0x080fe20000400000 */
[----:B------:R-:W-:-:S03]  /*0440*/  FMUL R9, R12, R9 ;  /* 0x000000090c097220 */ /* 0x000fc60000400000 */
[----:B------:R-:W-:Y:S01]  /*0450*/  FMUL R16, R15, R14 ;  /* 0x0000000e0f107220 */ /* 0x000fe20000400000 */
[-C--:B------:R-:W-:Y:S01]  /*0460*/  FMUL R14, R12, R9.reuse ;  /* 0x000000090c0e7220 */ /* 0x080fe20000400000 */
[----:B------:R-:W-:Y:S01]  /*0470*/  FMUL R12, R11, R10 ;  /* 0x0000000a0b0c7220 */ /* 0x000fe20000400000 */
[----:B------:R-:W-:-:S03]  /*0480*/  FMUL R22, R15, R9 ;  /* 0x000000090f167220 */ /* 0x000fc60000400000 */
[----:B------:R-:W-:Y:S01]  /*0490*/  FFMA R29, R11, R12, R16 ;  /* 0x0000000c0b1d7223 */ /* 0x000fe20000000010 */
[----:B0-----:R-:W5:Y:S01]  /*04a0*/  LDG.E R15, desc[UR4][R2.64] ;  /* 0x00000004020f7981 */ /* 0x001f62000c1e1900 */
[----:B------:R-:W-:-:S03]  /*04b0*/  FMUL R10, R21, R10 ;  /* 0x0000000a150a7220 */ /* 0x000fc60000400000 */
[----:B------:R0:W5:Y:S01]  /*04c0*/  LDG.E R16, desc[UR4][R2.64+0x14] ;  /* 0x0000140402107981 */ /* 0x000162000c1e1900 */
[----:B------:R-:W-:Y:S01]  /*04d0*/  FFMA R17, R17, R17, R26 ;  /* 0x0000001111117223 */ /* 0x000fe2000000001a */
[----:B------:R-:W-:Y:S01]  /*04e0*/  FADD R26, |R6|, -RZ ;  /* 0x800000ff061a7221 */ /* 0x000fe20000000200 */
[-C--:B------:R-:W-:Y:S01]  /*04f0*/  FFMA R21, R21, R10.reuse, R14 ;  /* 0x0000000a15157223 */ /* 0x080fe2000000000e */
[----:B------:R-:W-:Y:S01]  /*0500*/  FFMA R22, R11, R10, R22 ;  /* 0x0000000a0b167223 */ /* 0x000fe20000000016 */
[----:B-1----:R-:W5:Y:S04]  /*0510*/  LDG.E R9, desc[UR4][R18.64] ;  /* 0x0000000412097981 */ /* 0x002f68000c1e1900 */
[----:B------:R-:W5:Y:S01]  /*0520*/  LDG.E R10, desc[UR4][R18.64+0x4] ;  /* 0x00000404120a7981 */ /* 0x000f62000c1e1900 */
[----:B0-----:R-:W-:Y:S01]  /*0530*/  FMUL R3, R28, R28 ;  /* 0x0000001c1c037220 */ /* 0x001fe20000400000 */
[----:B------:R-:W-:-:S02]  /*0540*/  FADD R2, R27, R27 ;  /* 0x0000001b1b027221 */ /* 0x000fc40000000000 */
[----:B------:R-:W5:Y:S02]  /*0550*/  LDG.E R11, desc[UR4][R18.64+0x10] ;  /* 0x00001004120b7981 */ /* 0x000f64000c1e1900 */
[C---:B------:R-:W-:Y:S02]  /*0560*/  FMUL R27, R2.reuse, R3 ;  /* 0x00000003021b7220 */ /* 0x040fe40000400000 */
[----:B------:R-:W5:Y:S04]  /*0570*/  LDG.E R12, desc[UR4][R18.64+0x14] ;  /* 0x00001404120c7981 */ /* 0x000f68000c1e1900 */
[----:B------:R-:W5:Y:S04]  /*0580*/  LDG.E R13, desc[UR4][R18.64+0x20] ;  /* 0x00002004120d7981 */ /* 0x000f68000c1e1900 */
[----:B------:R0:W5:Y:S02]  /*0590*/  LDG.E R14, desc[UR4][R18.64+0x24] ;  /* 0x00002404120e7981 */ /* 0x000164000c1e1900 */
[----:B0-----:R-:W-:Y:S01]  /*05a0*/  FFMA R18, R2, R27, R25 ;  /* 0x0000001b02127223 */ /* 0x001fe20000000019 */
[----:B------:R-:W-:-:S04]  /*05b0*/  IADD3 R2, PT, PT, R26, 0x1800000, RZ ;  /* 0x018000001a027810 */ /* 0x000fc80007ffe0ff */
[----:B------:R-:W-:Y:S01]  /*05c0*/  LOP3.LUT R2, R2, 0x7f800000, RZ, 0xc0, !PT ;  /* 0x7f80000002027812 */ /* 0x000fe200078ec0ff */
[----:B------:R-:W-:-:S03]  /*05d0*/  FADD R17, R17, R17 ;  /* 0x0000001111117221 */ /* 0x000fc60000000000 */
[----:B------:R-:W-:Y:S01]  /*05e0*/  ISETP.GT.U32.AND P0, PT, R2, 0x1ffffff, PT ;  /* 0x01ffffff0200780c */ /* 0x000fe20003f04070 */
[----:B------:R-:W-:Y:S01]  /*05f0*/  FADD R28, -R17, 1 ;  /* 0x3f800000111c7421 */ /* 0x000fe20000000100 */
[----:B------:R-:W-:-:S03]  /*0600*/  FADD R0, R0, R0 ;  /* 0x0000000000007221 */ /* 0x000fc60000000000 */
[-C--:B------:R-:W-:Y:S01]  /*0610*/  FMUL R17, R28, R3.reuse ;  /* 0x000000031c117220 */ /* 0x080fe20000400000 */
[C---:B------:R-:W-:Y:S01]  /*0620*/  FMUL R3, R0.reuse, R3 ;  /* 0x0000000300037220 */ /* 0x040fe20000400000 */
[-C--:B------:R-:W-:Y:S01]  /*0630*/  FFMA R19, R0, R27.reuse, R24 ;  /* 0x0000001b00137223 */ /* 0x080fe20000000018 */
[C---:B------:R-:W-:Y:S01]  /*0640*/  FFMA R20, R28.reuse, R27, R20 ;  /* 0x0000001b1c147223 */ /* 0x040fe20000000014 */
[----:B------:R-:W-:Y:S01]  /*0650*/  FFMA R17, R28, R17, R29 ;  /* 0x000000111c117223 */ /* 0x000fe2000000001d */
[-C--:B------:R-:W-:Y:S01]  /*0660*/  FFMA R21, R0, R3.reuse, R21 ;  /* 0x0000000300157223 */ /* 0x080fe20000000015 */
[----:B------:R-:W-:Y:S02]  /*0670*/  FFMA R22, R28, R3, R22 ;  /* 0x000000031c167223 */ /* 0x000fe40000000016 */
[----:B------:R-:W-:Y:S05]  /*0680*/  @P0 BRA `(.L_x_42) ;  /* 0x0000000000140947 */ /* 0x000fea0003800000 */
[----:B------:R-:W-:Y:S02]  /*0690*/  MOV R0, R26 ;  /* 0x0000001a00007202 */ /* 0x000fe40000000f00 */
[----:B------:R-:W-:-:S07]  /*06a0*/  MOV R2, 0x6c0 ;  /* 0x000006c000027802 */ /* 0x000fce0000000f00 */
[----:B-----5:R-:W-:Y:S05]  /*06b0*/  CALL.REL.NOINC `($__internal_5_$__cuda_sm20_rcp_rn_f32_slowpath) ;  /* 0x0000000c00bc7944 */ /* 0x020fea0003c00000 */
[----:B------:R-:W-:Y:S01]  /*06c0*/  MOV R0, R25 ;  /* 0x0000001900007202 */ /* 0x000fe20000000f00 */
[----:B------:R-:W-:Y:S06]  /*06d0*/  BRA `(.L_x_43) ;  /* 0x0000000000107947 */ /* 0x000fec0003800000 */
.L_x_42:
[----:B------:R-:W0:Y:S02]  /*06e0*/  MUFU.RCP R3, |R6| ;  /* 0x4000000600037308 */ /* 0x000e240000001000 */
[----:B0-----:R-:W-:-:S04]  /*06f0*/  FFMA R0, |R6|, R3, -1 ;  /* 0xbf80000006007423 */ /* 0x001fc80000000203 */
[----:B------:R-:W-:-:S04]  /*0700*/  FADD.FTZ R0, -R0, -RZ ;  /* 0x800000ff00007221 */ /* 0x000fc80000010100 */
[----:B------:R-:W-:-:S07]  /*0710*/  FFMA R0, R3, R0, R3 ;  /* 0x0000000003007223 */ /* 0x000fce0000000003 */
.L_x_43:
[----:B------:R-:W-:Y:S05]  /*0720*/  BSYNC.RECONVERGENT B0 ;  /* 0x0000000000007941 */ /* 0x000fea0003800200 */
.L_x_41:
[-C--:B-----5:R-:W-:Y:S01]  /*0730*/  FMUL R24, R15, R0.reuse ;  /* 0x000000000f187220 */ /* 0x0a0fe20000400000 */
[----:B------:R-:W-:Y:S01]  /*0740*/  FMUL R15, R16, R0 ;  /* 0x00000000100f7220 */ /* 0x000fe20000400000 */
[----:B------:R-:W-:Y:S01]  /*0750*/  UMOV UR6, 0xa0b5ed8d ;  /* 0xa0b5ed8d00067882 */ /* 0x000fe20000000000 */
[----:B------:R-:W-:Y:S01]  /*0760*/  UMOV UR7, 0x3eb0c6f7 ;  /* 0x3eb0c6f700077882 */ /* 0x000fe20000000000 */
[-C--:B------:R-:W-:Y:S01]  /*0770*/  FMUL R2, R11, R24.reuse ;  /* 0x000000180b027220 */ /* 0x080fe20000400000 */
[-C--:B------:R-:W-:Y:S01]  /*0780*/  FMUL R3, R10, R15.reuse ;  /* 0x0000000f0a037220 */ /* 0x080fe20000400000 */
[----:B------:R-:W-:Y:S01]  /*0790*/  FMUL R9, R9, R24 ;  /* 0x0000001809097220 */ /* 0x000fe20000400000 */
[----:B------:R-:W-:Y:S01]  /*07a0*/  FMUL R12, R12, R15 ;  /* 0x0000000f0c0c7220 */ /* 0x000fe20000400000 */
[----:B------:R-:W-:Y:S01]  /*07b0*/  FMUL R10, R21, R2 ;  /* 0x00000002150a7220 */ /* 0x000fe20000400000 */
[----:B------:R-:W-:Y:S01]  /*07c0*/  FMUL R13, R13, R24 ;  /* 0x000000180d0d7220 */ /* 0x000fe20000400000 */
[C---:B------:R-:W-:Y:S01]  /*07d0*/  FMUL R11, R19.reuse, R2 ;  /* 0x00000002130b7220 */ /* 0x040fe20000400000 */
[CC--:B------:R-:W-:Y:S01]  /*07e0*/  FMUL R0, R19.reuse, R12.reuse ;  /* 0x0000000c13007220 */ /* 0x0c0fe20000400000 */
[-C--:B------:R-:W-:Y:S01]  /*07f0*/  FFMA R25, R19, R9.reuse, R10 ;  /* 0x0000000913197223 */ /* 0x080fe2000000000a */
[----:B------:R-:W-:Y:S01]  /*0800*/  FMUL R10, R21, R12 ;  /* 0x0000000c150a7220 */ /* 0x000fe20000400000 */
[----:B------:R-:W-:Y:S01]  /*0810*/  FFMA R11, R18, R9, R11 ;  /* 0x00000009120b7223 */ /* 0x000fe2000000000b */
[----:B------:R-:W-:Y:S01]  /*0820*/  FMUL R15, R14, R15 ;  /* 0x0000000f0e0f7220 */ /* 0x000fe20000400000 */
[----:B------:R-:W-:Y:S01]  /*0830*/  FFMA R25, R22, R13, R25 ;  /* 0x0000000d16197223 */ /* 0x000fe20000000019 */
[-C--:B------:R-:W-:Y:S01]  /*0840*/  FFMA R19, R19, R3.reuse, R10 ;  /* 0x0000000313137223 */ /* 0x080fe2000000000a */
[----:B------:R-:W-:Y:S01]  /*0850*/  FFMA R18, R18, R3, R0 ;  /* 0x0000000312127223 */ /* 0x000fe20000000000 */
[----:B------:R-:W-:Y:S01]  /*0860*/  FFMA R0, R20, R13, R11 ;  /* 0x0000000d14007223 */ /* 0x000fe2000000000b */
[----:B------:R-:W-:Y:S01]  /*0870*/  FMUL R10, R2, R25 ;  /* 0x00000019020a7220 */ /* 0x000fe20000400000 */
[C---:B------:R-:W-:Y:S01]  /*0880*/  FMUL R14, R22.reuse, R2 ;  /* 0x00000002160e7220 */ /* 0x040fe20000400000 */
[C---:B------:R-:W-:Y:S01]  /*0890*/  FMUL R11, R22.reuse, R12 ;  /* 0x0000000c160b7220 */ /* 0x040fe20000400000 */
[----:B------:R-:W-:Y:S01]  /*08a0*/  FFMA R19, R22, R15, R19 ;  /* 0x0000000f16137223 */ /* 0x000fe20000000013 */
[----:B------:R-:W-:Y:S01]  /*08b0*/  FFMA R10, R9, R0, R10 ;  /* 0x00000000090a7223 */ /* 0x000fe2000000000a */
[C---:B------:R-:W-:Y:S01]  /*08c0*/  FFMA R14, R20.reuse, R9, R14 ;  /* 0x00000009140e7223 */ /* 0x040fe2000000000e */
[C---:B------:R-:W-:Y:S01]  /*08d0*/  FFMA R0, R20.reuse, R3, R11 ;  /* 0x0000000314007223 */ /* 0x040fe2000000000b */
[----:B------:R-:W-:Y:S01]  /*08e0*/  FFMA R18, R20, R15, R18 ;  /* 0x0000000f14127223 */ /* 0x000fe20000000012 */
[----:B------:R-:W-:Y:S01]  /*08f0*/  FMUL R16, R12, R19 ;  /* 0x000000130c107220 */ /* 0x000fe20000400000 */
[C---:B------:R-:W-:Y:S01]  /*0900*/  FFMA R14, R17.reuse, R13, R14 ;  /* 0x0000000d110e7223 */ /* 0x040fe2000000000e */
[----:B------:R-:W-:Y:S01]  /*0910*/  FFMA R20, R17, R15, R0 ;  /* 0x0000000f11147223 */ /* 0x000fe20000000000 */
[----:B------:R-:W-:Y:S01]  /*0920*/  FMUL R2, R2, R19 ;  /* 0x0000001302027220 */ /* 0x000fe20000400000 */
[----:B------:R-:W-:Y:S01]  /*0930*/  FFMA R16, R3, R18, R16 ;  /* 0x0000001203107223 */ /* 0x000fe20000000010 */
[----:B------:R-:W-:Y:S01]  /*0940*/  FFMA R12, R13, R14, R10 ;  /* 0x0000000e0d0c7223 */ /* 0x000fe2000000000a */
[----:B------:R-:W-:-:S02]  /*0950*/  HFMA2 R19, -RZ, RZ, 1.9609375, 0 ;  /* 0x3fd80000ff137431 */ /* 0x000fc400000001ff */
[----:B------:R-:W-:Y:S01]  /*0960*/  FFMA R2, R9, R18, R2 ;  /* 0x0000001209027223 */ /* 0x000fe20000000002 */
[-C--:B------:R-:W-:Y:S01]  /*0970*/  FFMA R3, R15, R20.reuse, R16 ;  /* 0x000000140f037223 */ /* 0x080fe20000000010 */
[----:B------:R-:W0:Y:S01]  /*0980*/  F2F.F64.F32 R10, R12 ;  /* 0x0000000c000a7310 */ /* 0x000e220000201800 */
[----:B------:R-:W-:Y:S01]  /*0990*/  MOV R18, 0x0 ;  /* 0x0000000000127802 */ /* 0x000fe20000000f00 */
[----:B------:R-:W-:Y:S01]  /*09a0*/  FFMA R20, R13, R20, R2 ;  /* 0x000000140d147223 */ /* 0x000fe20000000002 */
[----:B------:R-:W-:Y:S05]  /*09b0*/  BSSY.RECONVERGENT B0, `(.L_x_44) ;  /* 0x0000026000007945 */ /* 0x000fea0003800200 */
[----:B------:R-:W1:Y:S01]  /*09c0*/  F2F.F64.F32 R14, R3 ;  /* 0x00000003000e7310 */ /* 0x000e620000201800 */
[----:B0-----:R-:W-:-:S07]  /*09d0*/  DADD R10, R10, UR6 ;  /* 0x000000060a0a7e29 */ /* 0x001fce0008000000 */
[----:B------:R-:W0:Y:S01]  /*09e0*/  F2F.F64.F32 R16, R20 ;  /* 0x0000001400107310 */ /* 0x000e220000201800 */
[----:B-1----:R-:W-:-:S07]  /*09f0*/  DADD R14, R14, UR6 ;  /* 0x000000060e0e7e29 */ /* 0x002fce0008000000 */
[----:B------:R-:W1:Y:S01]  /*0a00*/  F2F.F32.F64 R0, R10 ;  /* 0x0000000a00007310 */ /* 0x000e620000301000 */
[----:B0-----:R-:W-:-:S07]  /*0a10*/  DMUL R16, R16, R16 ;  /* 0x0000001010107228 */ /* 0x001fce0000000000 */
[----:B------:R0:W2:Y:S08]  /*0a20*/  F2F.F32.F64 R9, R14 ;  /* 0x0000000e00097310 */ /* 0x0000b00000301000 */
[----:B-1----:R-:W-:Y:S01]  /*0a30*/  F2F.F64.F32 R12, R0 ;  /* 0x00000000000c7310 */ /* 0x002fe20000201800 */
[----:B0-----:R-:W0:Y:S07]  /*0a40*/  LDC.64 R14, c[0x0][0x3a8] ;  /* 0x0000ea00ff0e7b82 */ /* 0x001e2e0000000a00 */
[----:B--2---:R-:W1:Y:S02]  /*0a50*/  F2F.F64.F32 R2, R9 ;  /* 0x0000000900027310 */ /* 0x004e640000201800 */
[----:B-1----:R-:W-:-:S02]  /*0a60*/  DFMA R16, R12, R2, -R16 ;  /* 0x000000020c10722b */ /* 0x002fc40000000810 */
[----:B------:R-:W-:Y:S01]  /*0a70*/  DADD R12, R12, R2 ;  /* 0x000000000c0c7229 */ /* 0x000fe20000000002 */
[----:B0-----:R-:W-:-:S05]  /*0a80*/  IMAD.WIDE R26, R8, 0x4, R14 ;  /* 0x00000004081a7825 */ /* 0x001fca00078e020e */
[----:B------:R-:W-:Y:S01]  /*0a90*/  DMUL R16, R16, -4 ;  /* 0xc010000010107828 */ /* 0x000fe20000000000 */
[----:B------:R0:W-:Y:S04]  /*0aa0*/  STG.E desc[UR4][R26.64+0x4], R20 ;  /* 0x000004141a007986 */ /* 0x0001e8000c101904 */
[----:B------:R0:W-:Y:S03]  /*0ab0*/  STG.E desc[UR4][R26.64], R0 ;  /* 0x000000001a007986 */ /* 0x0001e6000c101904 */
[----:B------:R-:W-:Y:S01]  /*0ac0*/  DFMA R10, R12, R12, R16 ;  /* 0x0000000c0c0a722b */ /* 0x000fe20000000010 */
[----:B------:R0:W-:Y:S07]  /*0ad0*/  STG.E desc[UR4][R26.64+0x8], R9 ;  /* 0x000008091a007986 */ /* 0x0001ee000c101904 */
[----:B------:R-:W-:-:S06]  /*0ae0*/  DSETP.GEU.AND P0, PT, R10, RZ, PT ;  /* 0x000000ff0a00722a */ /* 0x000fcc0003f0e000 */
[----:B------:R-:W-:Y:S02]  /*0af0*/  FSEL R11, R11, RZ, P0 ;  /* 0x000000ff0b0b7208 */ /* 0x000fe40000000000 */
[----:B------:R-:W-:Y:S02]  /*0b00*/  FSEL R10, R10, RZ, P0 ;  /* 0x000000ff0a0a7208 */ /* 0x000fe40000000000 */
[----:B------:R-:W1:Y:S01]  /*0b10*/  MUFU.RSQ64H R3, R11 ;  /* 0x0000000b00037308 */ /* 0x000e620000001c00 */
[----:B------:R-:W-:-:S04]  /*0b20*/  IADD3 R2, PT, PT, R11, -0x3500000, RZ ;  /* 0xfcb000000b027810 */ /* 0x000fc80007ffe0ff */
[----:B------:R-:W-:Y:S02]  /*0b30*/  ISETP.GE.U32.AND P0, PT, R2, 0x7ca00000, PT ;  /* 0x7ca000000200780c */ /* 0x000fe40003f06070 */
[----:B-1----:R-:W-:-:S08]  /*0b40*/  DMUL R16, R2, R2 ;  /* 0x0000000202107228 */ /* 0x002fd00000000000 */
[----:B------:R-:W-:-:S08]  /*0b50*/  DFMA R16, -R16, R10, 1 ;  /* 0x3ff000001010742b */ /* 0x000fd0000000010a */
[----:B------:R-:W-:Y:S02]  /*0b60*/  DFMA R18, R16, R18, 0.5 ;  /* 0x3fe000001012742b */ /* 0x000fe40000000012 */
[----:B------:R-:W-:-:S08]  /*0b70*/  DMUL R16, R2, R16 ;  /* 0x0000001002107228 */ /* 0x000fd00000000000 */
[----:B------:R-:W-:-:S08]  /*0b80*/  DFMA R16, R18, R16, R2 ;  /* 0x000000101210722b */ /* 0x000fd00000000002 */
[----:B------:R-:W-:Y:S02]  /*0b90*/  DMUL R14, R16, R10 ;  /* 0x0000000a100e7228 */ /* 0x000fe40000000000 */
[----:B------:R-:W-:Y:S02]  /*0ba0*/  IADD3 R29, PT, PT, R17, -0x100000, RZ ;  /* 0xfff00000111d7810 */ /* 0x000fe40007ffe0ff */
[----:B------:R-:W-:-:S04]  /*0bb0*/  MOV R28, R16 ;  /* 0x00000010001c7202 */ /* 0x000fc80000000f00 */
[----:B------:R-:W-:-:S08]  /*0bc0*/  DFMA R18, R14, -R14, R10 ;  /* 0x8000000e0e12722b */ /* 0x000fd0000000000a */
[----:B------:R-:W-:Y:S01]  /*0bd0*/  DFMA R24, R18, R28, R14 ;  /* 0x0000001c1218722b */ /* 0x000fe2000000000e */
[----:B0-----:R-:W-:Y:S10]  /*0be0*/  @!P0 BRA `(.L_x_45) ;  /* 0x0000000000088947 */ /* 0x001ff40003800000 */
[----:B------:R-:W-:-:S07]  /*0bf0*/  MOV R0, 0xc10 ;  /* 0x00000c1000007802 */ /* 0x000fce0000000f00 */
[----:B------:R-:W-:Y:S05]  /*0c00*/  CALL.REL.NOINC `($__internal_4_$__cuda_sm20_dsqrt_rn_f64_mediumpath_v1) ;  /* 0x0000000400ac7944 */ /* 0x000fea0003c00000 */
.L_x_45:
[----:B------:R-:W-:Y:S05]  /*0c10*/  BSYNC.RECONVERGENT B0 ;  /* 0x0000000000007941 */ /* 0x000fea0003800200 */
.L_x_44:
[C-C-:B------:R-:W-:Y:S01]  /*0c20*/  DADD R2, R12.reuse, R24.reuse ;  /* 0x000000000c027229 */ /* 0x140fe20000000018 */
[----:B------:R-:W-:Y:S01]  /*0c30*/  BSSY.RECONVERGENT B0, `(.L_x_46) ;  /* 0x0000014000007945 */ /* 0x000fe20003800200 */
[----:B------:R-:W-:-:S06]  /*0c40*/  DADD R12, R12, -R24 ;  /* 0x000000000c0c7229 */ /* 0x000fcc0000000818 */
[----:B------:R-:W-:Y:S02]  /*0c50*/  DMUL R2, R2, 0.5 ;  /* 0x3fe0000002027828 */ /* 0x000fe40000000000 */
[----:B------:R-:W-:-:S08]  /*0c60*/  DMUL R12, R12, 0.5 ;  /* 0x3fe000000c0c7828 */ /* 0x000fd00000000000 */
[----:B------:R-:W0:Y:S08]  /*0c70*/  F2F.F32.F64 R2, R2 ;  /* 0x0000000200027310 */ /* 0x000e300000301000 */
[----:B------:R1:W2:Y:S01]  /*0c80*/  F2F.F32.F64 R13, R12 ;  /* 0x0000000c000d7310 */ /* 0x0002a20000301000 */
[----:B0-----:R-:W-:-:S04]  /*0c90*/  FMNMX R9, R2, 9.9999999747524270788e-07, !PT ;  /* 0x358637bd02097809 */ /* 0x001fc80007800000 */
[----:B------:R-:W-:-:S03]  /*0ca0*/  IADD3 R0, PT, PT, R9, -0xd000000, RZ ;  /* 0xf300000009007810 */ /* 0x000fc60007ffe0ff */
[----:B------:R1:W0:Y:S01]  /*0cb0*/  MUFU.RSQ R10, R9 ;  /* 0x00000009000a7308 */ /* 0x0002220000001400 */
[----:B------:R-:W-:-:S13]  /*0cc0*/  ISETP.GT.U32.AND P0, PT, R0, 0x727fffff, PT ;  /* 0x727fffff0000780c */ /* 0x000fda0003f04070 */
[----:B-12---:R-:W-:Y:S05]  /*0cd0*/  @!P0 BRA `(.L_x_47) ;  /* 0x0000000000148947 */ /* 0x006fea0003800000 */
[----:B------:R-:W-:Y:S02]  /*0ce0*/  MOV R0, R9 ;  /* 0x0000000900007202 */ /* 0x000fe40000000f00 */
[----:B------:R-:W-:-:S07]  /*0cf0*/  MOV R12, 0xd10 ;  /* 0x00000d10000c7802 */ /* 0x000fce0000000f00 */
[----:B0-----:R-:W-:Y:S05]  /*0d00*/  CALL.REL.NOINC `($__internal_6_$__cuda_sm20_sqrt_rn_f32_slowpath) ;  /* 0x0000000800f87944 */ /* 0x001fea0003c00000 */
[----:B------:R-:W-:Y:S01]  /*0d10*/  MOV R8, R9 ;  /* 0x0000000900087202 */ /* 0x000fe20000000f00 */
[----:B------:R-:W-:Y:S06]  /*0d20*/  BRA `(.L_x_48) ;  /* 0x0000000000107947 */ /* 0x000fec0003800000 */
.L_x_47:
[----:B0-----:R-:W-:Y:S01]  /*0d30*/  FMUL.FTZ R8, R9, R10 ;  /* 0x0000000a09087220 */ /* 0x001fe20000410000 */
[----:B------:R-:W-:-:S03]  /*0d40*/  FMUL.FTZ R0, R10, 0.5 ;  /* 0x3f0000000a007820 */ /* 0x000fc60000410000 */
[----:B------:R-:W-:-:S04]  /*0d50*/  FFMA R3, -R8, R8, R9 ;  /* 0x0000000808037223 */ /* 0x000fc80000000109 */
[----:B------:R-:W-:-:S07]  /*0d60*/  FFMA R8, R3, R0, R8 ;  /* 0x0000000003087223 */ /* 0x000fce0000000008 */
.L_x_48:
[----:B------:R-:W-:Y:S05]  /*0d70*/  BSYNC.RECONVERGENT B0 ;  /* 0x0000000000007941 */ /* 0x000fea0003800200 */
.L_x_46:
[----:B------:R-:W-:Y:S01]  /*0d80*/  FMNMX R0, R13, 9.9999999747524270788e-07, !PT ;  /* 0x358637bd0d007809 */ /* 0x000fe20007800000 */
[----:B------:R-:W-:Y:S01]  /*0d90*/  BSSY.RECONVERGENT B0, `(.L_x_49) ;  /* 0x000000d000007945 */ /* 0x000fe20003800200 */
[----:B------:R-:W-:Y:S02]  /*0da0*/  FMUL R8, R8, 3 ;  /* 0x4040000008087820 */ /* 0x000fe40000400000 */
[----:B------:R-:W-:Y:S01]  /*0db0*/  IADD3 R2, PT, PT, R0, -0xd000000, RZ ;  /* 0xf300000000027810 */ /* 0x000fe20007ffe0ff */
[----:B------:R0:W1:Y:S03]  /*0dc0*/  MUFU.RSQ R3, R0 ;  /* 0x0000000000037308 */ /* 0x0000660000001400 */
[----:B------:R-:W-:-:S13]  /*0dd0*/  ISETP.GT.U32.AND P0, PT, R2, 0x727fffff, PT ;  /* 0x727fffff0200780c */ /* 0x000fda0003f04070 */
[----:B0-----:R-:W-:Y:S05]  /*0de0*/  @!P0 BRA `(.L_x_50) ;  /* 0x00000000000c8947 */ /* 0x001fea0003800000 */
[----:B------:R-:W-:-:S07]  /*0df0*/  MOV R12, 0xe10 ;  /* 0x00000e10000c7802 */ /* 0x000fce0000000f00 */
[----:B-1----:R-:W-:Y:S05]  /*0e00*/  CALL.REL.NOINC `($__internal_6_$__cuda_sm20_sqrt_rn_f32_slowpath) ;  /* 0x0000000800b87944 */ /* 0x002fea0003c00000 */
[----:B------:R-:W-:Y:S05]  /*0e10*/  BRA `(.L_x_51) ;  /* 0x0000000000107947 */ /* 0x000fea0003800000 */
.L_x_50:
[----:B-1----:R-:W-:Y:S01]  /*0e20*/  FMUL.FTZ R9, R0, R3 ;  /* 0x0000000300097220 */ /* 0x002fe20000410000 */
[----:B------:R-:W-:-:S03]  /*0e30*/  FMUL.FTZ R2, R3, 0.5 ;  /* 0x3f00000003027820 */ /* 0x000fc60000410000 */
[----:B------:R-:W-:-:S04]  /*0e40*/  FFMA R0, -R9, R9, R0 ;  /* 0x0000000909007223 */ /* 0x000fc80000000100 */
[----:B------:R-:W-:-:S07]  /*0e50*/  FFMA R9, R0, R2, R9 ;  /* 0x0000000200097223 */ /* 0x000fce0000000009 */
.L_x_51:
[----:B------:R-:W-:Y:S05]  /*0e60*/  BSYNC.RECONVERGENT B0 ;  /* 0x0000000000007941 */ /* 0x000fea0003800200 */
.L_x_49:
[----:B------:R-:W0:Y:S02]  /*0e70*/  LDC.64 R2, c[0x0][0x3a0] ;  /* 0x0000e800ff027b82 */ /* 0x000e240000000a00 */
[----:B0-----:R-:W2:Y:S04]  /*0e80*/  LDG.E R0, desc[UR4][R2.64+0x34] ;  /* 0x0000340402007981 */ /* 0x001ea8000c1e1900 */
[----:B------:R-:W3:Y:S04]  /*0e90*/  LDG.E R25, desc[UR4][R2.64+0x30] ;  /* 0x0000300402197981 */ /* 0x000ee8000c1e1900 */
[----:B------:R-:W4:Y:S04]  /*0ea0*/  LDG.E R22, desc[UR4][R2.64+0x38] ;  /* 0x0000380402167981 */ /* 0x000f28000c1e1900 */
[----:B------:R-:W5:Y:S04]  /*0eb0*/  LDG.E R24, desc[UR4][R2.64+0x3c] ;  /* 0x00003c0402187981 */ /* 0x000f68000c1e1900 */
        /* <DEDUP_REMOVED lines=11> */
[----:B------:R0:W5:Y:S01]  /*0f70*/  LDG.E R12, desc[UR4][R2.64+0x2c] ;  /* 0x00002c04020c7981 */ /* 0x000162000c1e1900 */
[----:B------:R-:W-:Y:S01]  /*0f80*/  FMUL R9, R9, 3 ;  /* 0x4040000009097820 */ /* 0x000fe20000400000 */
[----:B------:R-:W-:Y:S01]  /*0f90*/  BSSY.RECONVERGENT B0, `(.L_x_52) ;  /* 0x0000020000007945 */ /* 0x000fe20003800200 */
[----:B--2---:R-:W-:-:S04]  /*0fa0*/  FMUL R27, R5, R0 ;  /* 0x00000000051b7220 */ /* 0x004fc80000400000 */
[----:B---3--:R-:W-:-:S04]  /*0fb0*/  FFMA R25, R4, R25, R27 ;  /* 0x0000001904197223 */ /* 0x008fc8000000001b */
[----:B----4-:R-:W-:-:S04]  /*0fc0*/  FFMA R0, R6, R22, R25 ;  /* 0x0000001606007223 */ /* 0x010fc80000000019 */
[----:B-----5:R-:W-:Y:S01]  /*0fd0*/  FFMA R0, R7, R24, R0 ;  /* 0x0000001807007223 */ /* 0x020fe20000000000 */
[----:B------:R-:W-:-:S04]  /*0fe0*/  FMUL R25, R5, R20 ;  /* 0x0000001405197220 */ /* 0x000fc80000400000 */
[C---:B------:R-:W-:Y:S01]  /*0ff0*/  FSETP.GEU.AND P3, PT, |R0|.reuse, 9.9999999392252902908e-09, PT ;  /* 0x322bcc770000780b */ /* 0x040fe20003f6e200 */
[C---:B------:R-:W-:Y:S01]  /*1000*/  FMUL R18, R5.reuse, R18 ;  /* 0x0000001205127220 */ /* 0x040fe20000400000 */
[----:B------:R-:W-:Y:S01]  /*1010*/  FMUL R16, R5, R16 ;  /* 0x0000001005107220 */ /* 0x000fe20000400000 */
[----:B------:R-:W-:Y:S01]  /*1020*/  IADD3 R5, PT, PT, R0, 0x1800000, RZ ;  /* 0x0180000000057810 */ /* 0x000fe20007ffe0ff */
[----:B------:R-:W-:-:S03]  /*1030*/  FFMA R21, R4, R21, R25 ;  /* 0x0000001504157223 */ /* 0x000fc60000000019 */
[----:B------:R-:W-:Y:S01]  /*1040*/  LOP3.LUT R5, R5, 0x7f800000, RZ, 0xc0, !PT ;  /* 0x7f80000005057812 */ /* 0x000fe200078ec0ff */
[----:B------:R-:W-:-:S03]  /*1050*/  FFMA R18, R4, R19, R18 ;  /* 0x0000001304127223 */ /* 0x000fc60000000012 */
[----:B------:R-:W-:Y:S01]  /*1060*/  ISETP.GT.U32.AND P0, PT, R5, 0x1ffffff, PT ;  /* 0x01ffffff0500780c */ /* 0x000fe20003f04070 */
[----:B------:R-:W-:Y:S01]  /*1070*/  FFMA R16, R4, R17, R16 ;  /* 0x0000001104107223 */ /* 0x000fe20000000010 */
[C---:B0-----:R-:W-:Y:S01]  /*1080*/  FFMA R2, R6.reuse, R15, R21 ;  /* 0x0000000f06027223 */ /* 0x041fe20000000015 */
[C---:B------:R-:W-:Y:S02]  /*1090*/  FFMA R13, R6.reuse, R13, R18 ;  /* 0x0000000d060d7223 */ /* 0x040fe40000000012 */
[----:B------:R-:W-:Y:S01]  /*10a0*/  FFMA R11, R6, R11, R16 ;  /* 0x0000000b060b7223 */ /* 0x000fe20000000010 */
[----:B------:R-:W-:Y:S02]  /*10b0*/  FMNMX R6, R8, 9.9999999747524270788e-07, !PT ;  /* 0x358637bd08067809 */ /* 0x000fe40007800000 */
[----:B------:R-:W-:Y:S01]  /*10c0*/  FMNMX R8, R9, 9.9999999747524270788e-07, !PT ;  /* 0x358637bd09087809 */ /* 0x000fe20007800000 */
[C---:B------:R-:W-:Y:S01]  /*10d0*/  FFMA R5, R7.reuse, R14, R2 ;  /* 0x0000000e07057223 */ /* 0x040fe20000000002 */
[C---:B------:R-:W-:Y:S01]  /*10e0*/  FFMA R4, R7.reuse, R10, R13 ;  /* 0x0000000a07047223 */ /* 0x040fe2000000000d */
[----:B------:R-:W-:-:S02]  /*10f0*/  FFMA R7, R7, R12, R11 ;  /* 0x0000000c07077223 */ /* 0x000fc4000000000b */
[----:B------:R-:W-:Y:S05]  /*1100*/  @P0 BRA `(.L_x_53) ;  /* 0x0000000000100947 */ /* 0x000fea0003800000 */
[----:B------:R-:W-:-:S07]  /*1110*/  MOV R2, 0x1130 ;  /* 0x0000113000027802 */ /* 0x000fce0000000f00 */
[----:B------:R-:W-:Y:S05]  /*1120*/  CALL.REL.NOINC `($__internal_5_$__cuda_sm20_rcp_rn_f32_slowpath) ;  /* 0x0000000400207944 */ /* 0x000fea0003c00000 */
[----:B------:R-:W-:Y:S01]  /*1130*/  MOV R9, R25 ;  /* 0x0000001900097202 */ /* 0x000fe20000000f00 */
[----:B------:R-:W-:Y:S06]  /*1140*/  BRA `(.L_x_54) ;  /* 0x0000000000107947 */ /* 0x000fec0003800000 */
.L_x_53:
[----:B------:R-:W0:Y:S02]  /*1150*/  MUFU.RCP R9, R0 ;  /* 0x0000000000097308 */ /* 0x000e240000001000 */
[----:B0-----:R-:W-:-:S04]  /*1160*/  FFMA R2, R0, R9, -1 ;  /* 0xbf80000000027423 */ /* 0x001fc80000000009 */
[----:B------:R-:W-:-:S04]  /*1170*/  FADD.FTZ R2, -R2, -RZ ;  /* 0x800000ff02027221 */ /* 0x000fc80000010100 */
[----:B------:R-:W-:-:S07]  /*1180*/  FFMA R9, R9, R2, R9 ;  /* 0x0000000209097223 */ /* 0x000fce0000000009 */
.L_x_54:
[----:B------:R-:W-:Y:S05]  /*1190*/  BSYNC.RECONVERGENT B0 ;  /* 0x0000000000007941 */ /* 0x000fea0003800200 */
.L_x_52:
[----:B------:R-:W0:Y:S01]  /*11a0*/  LDC.64 R2, c[0x0][0x3b0] ;  /* 0x0000ec00ff027b82 */ /* 0x000e220000000a00 */
[----:B------:R-:W-:-:S05]  /*11b0*/  FSEL R0, R9, 100000000, P3 ;  /* 0x4cbebc2009007808 */ /* 0x000fca0001800000 */
[-C--:B------:R-:W-:Y:S01]  /*11c0*/  FMUL R5, R5, R0.reuse ;  /* 0x0000000005057220 */ /* 0x080fe20000400000 */
[-C--:B------:R-:W-:Y:S01]  /*11d0*/  FMUL R4, R4, R0.reuse ;  /* 0x0000000004047220 */ /* 0x080fe20000400000 */
[----:B------:R-:W-:-:S03]  /*11e0*/  FMUL R7, R7, R0 ;  /* 0x0000000007077220 */ /* 0x000fc60000400000 */
[----:B------:R-:W-:Y:S02]  /*11f0*/  FSETP.NE.AND P0, PT, |R5|, +INF , PT ;  /* 0x7f8000000500780b */ /* 0x000fe40003f05200 */
[C---:B------:R-:W-:Y:S02]  /*1200*/  FSETP.NE.AND P1, PT, |R4|.reuse, +INF , PT ;  /* 0x7f8000000400780b */ /* 0x040fe40003f25200 */
[----:B------:R-:W-:Y:S02]  /*1210*/  FSETP.NE.AND P2, PT, |R7|, +INF , PT ;  /* 0x7f8000000700780b */ /* 0x000fe40003f45200 */
[----:B------:R-:W-:Y:S02]  /*1220*/  FSEL R5, R5, RZ, P0 ;  /* 0x000000ff05057208 */ /* 0x000fe40000000000 */
[----:B------:R-:W-:Y:S02]  /*1230*/  FSEL R9, R4, RZ, P1 ;  /* 0x000000ff04097208 */ /* 0x000fe40000800000 */
[----:B------:R-:W-:Y:S01]  /*1240*/  FSEL R7, R7, RZ, P2 ;  /* 0x000000ff07077208 */ /* 0x000fe20001000000 */
[----:B0-----:R-:W-:-:S05]  /*1250*/  IMAD.WIDE R2, R23, 0x4, R2 ;  /* 0x0000000417027825 */ /* 0x001fca00078e0202 */
[----:B------:R-:W-:Y:S04]  /*1260*/  STG.E desc[UR4][R2.64+0x8], R6 ;  /* 0x0000080602007986 */ /* 0x000fe8000c101904 */
[----:B------:R-:W-:Y:S04]  /*1270*/  STG.E desc[UR4][R2.64+0xc], R8 ;  /* 0x00000c0802007986 */ /* 0x000fe8000c101904 */
[----:B------:R-:W-:Y:S04]  /*1280*/  STG.E desc[UR4][R2.64], R5 ;  /* 0x0000000502007986 */ /* 0x000fe8000c101904 */
[----:B------:R-:W-:Y:S04]  /*1290*/  STG.E desc[UR4][R2.64+0x4], R9 ;  /* 0x0000040902007986 */ /* 0x000fe8000c101904 */
[----:B------:R-:W-:Y:S01]  /*12a0*/  STG.E desc[UR4][R2.64+0x10], R7 ;  /* 0x0000100702007986 */ /* 0x000fe2000c101904 */
[----:B------:R-:W-:Y:S05]  /*12b0*/  EXIT ;  /* 0x000000000000794d */ /* 0x000fea0003800000 */
        .weak           $__internal_4_$__cuda_sm20_dsqrt_rn_f64_mediumpath_v1
        .type           $__internal_4_$__cuda_sm20_dsqrt_rn_f64_mediumpath_v1,@function
        .size           $__internal_4_$__cuda_sm20_dsqrt_rn_f64_mediumpath_v1,($__internal_5_$__cuda_sm20_rcp_rn_f32_slowpath - $__internal_4_$__cuda_sm20_dsqrt_rn_f64_mediumpath_v1)
$__internal_4_$__cuda_sm20_dsqrt_rn_f64_mediumpath_v1:
[----:B------:R-:W-:Y:S01]  /*12c0*/  ISETP.GE.U32.AND P0, PT, R2, -0x3400000, PT ;  /* 0xfcc000000200780c */ /* 0x000fe20003f06070 */
[----:B------:R-:W-:Y:S01]  /*12d0*/  BSSY.RECONVERGENT B1, `(.L_x_55) ;  /* 0x0000028000017945 */ /* 0x000fe20003800200 */
[----:B------:R-:W-:Y:S02]  /*12e0*/  MOV R17, R29 ;  /* 0x0000001d00117202 */ /* 0x000fe40000000f00 */
[----:B------:R-:W-:Y:S02]  /*12f0*/  MOV R2, R10 ;  /* 0x0000000a00027202 */ /* 0x000fe40000000f00 */
[----:B------:R-:W-:Y:S02]  /*1300*/  MOV R3, R11 ;  /* 0x0000000b00037202 */ /* 0x000fe40000000f00 */
[----:B------:R-:W-:Y:S02]  /*1310*/  MOV R8, R18 ;  /* 0x0000001200087202 */ /* 0x000fe40000000f00 */
[----:B------:R-:W-:-:S03]  /*1320*/  MOV R9, R19 ;  /* 0x0000001300097202 */ /* 0x000fc60000000f00 */
[----:B------:R-:W-:Y:S05]  /*1330*/  @!P0 BRA `(.L_x_56) ;  /* 0x0000000000208947 */ /* 0x000fea0003800000 */
[----:B------:R-:W-:-:S10]  /*1340*/  DFMA.RM R8, R8, R16, R14 ;  /* 0x000000100808722b */ /* 0x000fd4000000400e */
[----:B------:R-:W-:-:S04]  /*1350*/  IADD3 R10, P0, PT, R8, 0x1, RZ ;  /* 0x00000001080a7810 */ /* 0x000fc80007f1e0ff */
[----:B------:R-:W-:-:S06]  /*1360*/  IADD3.X R11, PT, PT, RZ, R9, RZ, P0, !PT ;  /* 0x00000009ff0b7210 */ /* 0x000fcc00007fe4ff */
[----:B------:R-:W-:-:S08]  /*1370*/  DFMA.RP R2, -R8, R10, R2 ;  /* 0x0000000a0802722b */ /* 0x000fd00000008102 */
[----:B------:R-:W-:-:S06]  /*1380*/  DSETP.GT.AND P0, PT, R2, RZ, PT ;  /* 0x000000ff0200722a */ /* 0x000fcc0003f04000 */
[----:B------:R-:W-:Y:S02]  /*1390*/  FSEL R8, R10, R8, P0 ;  /* 0x000000080a087208 */ /* 0x000fe40000000000 */
[----:B------:R-:W-:Y:S01]  /*13a0*/  FSEL R9, R11, R9, P0 ;  /* 0x000000090b097208 */ /* 0x000fe20000000000 */
[----:B------:R-:W-:Y:S06]  /*13b0*/  BRA `(.L_x_57) ;  /* 0x0000000000647947 */ /* 0x000fec0003800000 */
.L_x_56:
[----:B------:R-:W-:-:S14]  /*13c0*/  DSETP.NE.AND P0, PT, R2, RZ, PT ;  /* 0x000000ff0200722a */ /* 0x000fdc0003f05000 */
[----:B------:R-:W-:Y:S05]  /*13d0*/  @!P0 BRA `(.L_x_58) ;  /* 0x0000000000588947 */ /* 0x000fea0003800000 */
[----:B------:R-:W-:-:S13]  /*13e0*/  ISETP.GE.AND P0, PT, R3, RZ, PT ;  /* 0x000000ff0300720c */ /* 0x000fda0003f06270 */
[----:B------:R-:W-:Y:S02]  /*13f0*/  @!P0 MOV R8, 0x0 ;  /* 0x0000000000088802 */ /* 0x000fe40000000f00 */
[----:B------:R-:W-:Y:S01]  /*1400*/  @!P0 MOV R9, 0xfff80000 ;  /* 0xfff8000000098802 */ /* 0x000fe20000000f00 */
[----:B------:R-:W-:Y:S06]  /*1410*/  @!P0 BRA `(.L_x_57) ;  /* 0x00000000004c8947 */ /* 0x000fec0003800000 */
[----:B------:R-:W-:-:S13]  /*1420*/  ISETP.GT.AND P0, PT, R3, 0x7fefffff, PT ;  /* 0x7fefffff0300780c */ /* 0x000fda0003f04270 */
[----:B------:R-:W-:Y:S05]  /*1430*/  @P0 BRA `(.L_x_58) ;  /* 0x0000000000400947 */ /* 0x000fea0003800000 */
[----:B------:R-:W-:Y:S01]  /*1440*/  DMUL R2, R2, 8.11296384146066816958e+31 ;  /* 0x4690000002027828 */ /* 0x000fe20000000000 */
[----:B------:R-:W-:Y:S01]  /*1450*/  MOV R8, RZ ;  /* 0x000000ff00087202 */ /* 0x000fe20000000f00 */
[----:B------:R-:W-:Y:S01]  /*1460*/  HFMA2 R15, -RZ, RZ, 1.9609375, 0 ;  /* 0x3fd80000ff0f7431 */ /* 0x000fe200000001ff */
[----:B------:R-:W-:-:S03]  /*1470*/  MOV R14, 0x0 ;  /* 0x00000000000e7802 */ /* 0x000fc60000000f00 */
[----:B------:R-:W0:Y:S02]  /*1480*/  MUFU.RSQ64H R9, R3 ;  /* 0x0000000300097308 */ /* 0x000e240000001c00 */
[----:B0-----:R-:W-:-:S08]  /*1490*/  DMUL R10, R8, R8 ;  /* 0x00000008080a7228 */ /* 0x001fd00000000000 */
[----:B------:R-:W-:-:S08]  /*14a0*/  DFMA R10, R2, -R10, 1 ;  /* 0x3ff00000020a742b */ /* 0x000fd0000000080a */
[----:B------:R-:W-:Y:S02]  /*14b0*/  DFMA R14, R10, R14, 0.5 ;  /* 0x3fe000000a0e742b */ /* 0x000fe4000000000e */
[----:B------:R-:W-:-:S08]  /*14c0*/  DMUL R10, R8, R10 ;  /* 0x0000000a080a7228 */ /* 0x000fd00000000000 */
[----:B------:R-:W-:-:S08]  /*14d0*/  DFMA R10, R14, R10, R8 ;  /* 0x0000000a0e0a722b */ /* 0x000fd00000000008 */
[----:B------:R-:W-:Y:S02]  /*14e0*/  DMUL R8, R2, R10 ;  /* 0x0000000a02087228 */ /* 0x000fe40000000000 */
[----:B------:R-:W-:-:S06]  /*14f0*/  IADD3 R11, PT, PT, R11, -0x100000, RZ ;  /* 0xfff000000b0b7810 */ /* 0x000fcc0007ffe0ff */
[----:B------:R-:W-:-:S08]  /*1500*/  DFMA R14, R8, -R8, R2 ;  /* 0x80000008080e722b */ /* 0x000fd00000000002 */
[----:B------:R-:W-:-:S10]  /*1510*/  DFMA R8, R10, R14, R8 ;  /* 0x0000000e0a08722b */ /* 0x000fd40000000008 */
[----:B------:R-:W-:Y:S01]  /*1520*/  IADD3 R9, PT, PT, R9, -0x3500000, RZ ;  /* 0xfcb0000009097810 */ /* 0x000fe20007ffe0ff */
[----:B------:R-:W-:Y:S06]  /*1530*/  BRA `(.L_x_57) ;  /* 0x0000000000047947 */ /* 0x000fec0003800000 */
.L_x_58:
[----:B------:R-:W-:-:S11]  /*1540*/  DADD R8, R2, R2 ;  /* 0x0000000002087229 */ /* 0x000fd60000000002 */
.L_x_57:
[----:B------:R-:W-:Y:S05]  /*1550*/  BSYNC.RECONVERGENT B1 ;  /* 0x0000000000017941 */ /* 0x000fea0003800200 */
.L_x_55:
[----:B------:R-:W-:Y:S01]  /*1560*/  HFMA2 R3, -RZ, RZ, 0, 0 ;  /* 0x00000000ff037431 */ /* 0x000fe200000001ff */
[----:B------:R-:W-:Y:S02]  /*1570*/  MOV R2, R0 ;  /* 0x0000000000027202 */ /* 0x000fe40000000f00 */
[----:B------:R-:W-:Y:S02]  /*1580*/  MOV R24, R8 ;  /* 0x0000000800187202 */ /* 0x000fe40000000f00 */
[----:B------:R-:W-:Y:S01]  /*1590*/  MOV R25, R9 ;  /* 0x0000000900197202 */ /* 0x000fe20000000f00 */
[----:B------:R-:W-:Y:S06]  /*15a0*/  RET.REL.NODEC R2 `(compute_2d_covariance) ;  /* 0xffffffe802947950 */ /* 0x000fec0003c3ffff */
        .weak           $__internal_5_$__cuda_sm20_rcp_rn_f32_slowpath
        .type           $__internal_5_$__cuda_sm20_rcp_rn_f32_slowpath,@function
        .size           $__internal_5_$__cuda_sm20_rcp_rn_f32_slowpath,($__internal_6_$__cuda_sm20_sqrt_rn_f32_slowpath - $__internal_5_$__cuda_sm20_rcp_rn_f32_slowpath)
$__internal_5_$__cuda_sm20_rcp_rn_f32_slowpath:
[----:B------:R-:W-:Y:S01]  /*15b0*/  SHF.L.U32 R3, R0, 0x1, RZ ;  /* 0x0000000100037819 */ /* 0x000fe200000006ff */
[----:B------:R-:W-:Y:S03]  /*15c0*/  BSSY.RECONVERGENT B1, `(.L_x_59) ;  /* 0x0000030000017945 */ /* 0x000fe60003800200 */
[----:B------:R-:W-:-:S04]  /*15d0*/  SHF.R.U32.HI R3, RZ, 0x18, R3 ;  /* 0x00000018ff037819 */ /* 0x000fc80000011603 */
[----:B------:R-:W-:-:S13]  /*15e0*/  ISETP.NE.U32.AND P0, PT, R3, RZ, PT ;  /* 0x000000ff0300720c */ /* 0x000fda0003f05070 */
[----:B------:R-:W-:Y:S05]  /*15f0*/  @P0 BRA `(.L_x_60) ;  /* 0x0000000000280947 */ /* 0x000fea0003800000 */
[----:B------:R-:W-:-:S04]  /*1600*/  SHF.L.U32 R3, R0, 0x1, RZ ;  /* 0x0000000100037819 */ /* 0x000fc800000006ff */
        /* <DEDUP_REMOVED lines=9> */
.L_x_60:
[----:B------:R-:W-:-:S04]  /*16a0*/  IADD3 R24, PT, PT, R3, -0xfd, RZ ;  /* 0xffffff0303187810 */ /* 0x000fc80007ffe0ff */
[----:B------:R-:W-:-:S13]  /*16b0*/  ISETP.GT.U32.AND P0, PT, R24, 0x1, PT ;  /* 0x000000011800780c */ /* 0x000fda0003f04070 */
[----:B------:R-:W-:Y:S05]  /*16c0*/  @P0 BRA `(.L_x_62) ;  /* 0x0000000000780947 */ /* 0x000fea0003800000 */
[----:B------:R-:W-:-:S04]  /*16d0*/  LOP3.LUT R29, R0, 0x7fffff, RZ, 0xc0, !PT ;  /* 0x007fffff001d7812 */ /* 0x000fc800078ec0ff */
[----:B------:R-:W-:-:S04]  /*16e0*/  LOP3.LUT R29, R29, 0x3f800000, RZ, 0xfc, !PT ;  /* 0x3f8000001d1d7812 */ /* 0x000fc800078efcff */
[----:B------:R-:W0:Y:S02]  /*16f0*/  MUFU.RCP R25, R29 ;  /* 0x0000001d00197308 */ /* 0x000e240000001000 */
[----:B0-----:R-:W-:-:S04]  /*1700*/  FFMA R28, R29, R25, -1 ;  /* 0xbf8000001d1c7423 */ /* 0x001fc80000000019 */
[----:B------:R-:W-:-:S04]  /*1710*/  FADD.FTZ R28, -R28, -RZ ;  /* 0x800000ff1c1c7221 */ /* 0x000fc80000010100 */
[CCC-:B------:R-:W-:Y:S01]  /*1720*/  FFMA.RM R26, R25.reuse, R28.reuse, R25.reuse ;  /* 0x0000001c191a7223 */ /* 0x1c0fe20000004019 */
[----:B------:R-:W-:-:S05]  /*1730*/  FFMA.RP R25, R25, R28, R25 ;  /* 0x0000001c19197223 */ /* 0x000fca0000008019 */
[C---:B------:R-:W-:Y:S02]  /*1740*/  FSETP.NEU.FTZ.AND P0, PT, R26.reuse, R25, PT ;  /* 0x000000191a00720b */ /* 0x040fe40003f1d000 */
[----:B------:R-:W-:Y:S02]  /*1750*/  MOV R25, 0x3 ;  /* 0x0000000300197802 */ /* 0x000fe40000000f00 */
[----:B------:R-:W-:Y:S02]  /*1760*/  LOP3.LUT R26, R26, 0x7fffff, RZ, 0xc0, !PT ;  /* 0x007fffff1a1a7812 */ /* 0x000fe400078ec0ff */
[----:B------:R-:W-:Y:S02]  /*1770*/  SHF.L.U32 R28, R25, R24, RZ ;  /* 0x00000018191c7219 */ /* 0x000fe400000006ff */
[----:B------:R-:W-:Y:S02]  /*1780*/  LOP3.LUT R25, R26, 0x800000, RZ, 0xfc, !PT ;  /* 0x008000001a197812 */ /* 0x000fe400078efcff */
[----:B------:R-:W-:-:S02]  /*1790*/  SEL R26, RZ, 0xffffffff, !P0 ;  /* 0xffffffffff1a7807 */ /* 0x000fc40004000000 */
[----:B------:R-:W-:Y:S02]  /*17a0*/  LOP3.LUT R27, R28, R25, RZ, 0xc0, !PT ;  /* 0x000000191c1b7212 */ /* 0x000fe400078ec0ff */
[----:B------:R-:W-:Y:S02]  /*17b0*/  IADD3 R26, PT, PT, -R26, RZ, RZ ;  /* 0x000000ff1a1a7210 */ /* 0x000fe40007ffe1ff */
[-C--:B------:R-:W-:Y:S02]  /*17c0*/  SHF.R.U32.HI R27, RZ, R24.reuse, R27 ;  /* 0x00000018ff1b7219 */ /* 0x080fe4000001161b */
[----:B------:R-:W-:Y:S02]  /*17d0*/  LOP3.LUT P1, RZ, R26, R24, R25, 0xf8, !PT ;  /* 0x000000181aff7212 */ /* 0x000fe4000782f819 */
[C---:B------:R-:W-:Y:S02]  /*17e0*/  LOP3.LUT P0, RZ, R27.reuse, 0x1, RZ, 0xc0, !PT ;  /* 0x000000011bff7812 */ /* 0x040fe4000780c0ff */
[----:B------:R-:W-:-:S04]  /*17f0*/  LOP3.LUT P2, RZ, R27, 0x2, RZ, 0xc0, !PT ;  /* 0x000000021bff7812 */ /* 0x000fc8000784c0ff */
[----:B------:R-:W-:Y:S02]  /*1800*/  PLOP3.LUT P0, PT, P0, P1, P2, 0xe0, 0x0 ;  /* 0x000000000000781c */ /* 0x000fe40000703c20 */
[----:B------:R-:W-:Y:S02]  /*1810*/  LOP3.LUT P1, RZ, R0, 0x7fffff, RZ, 0xc0, !PT ;  /* 0x007fffff00ff7812 */ /* 0x000fe4000782c0ff */
[----:B------:R-:W-:-:S04]  /*1820*/  SEL R24, RZ, 0x1, !P0 ;  /* 0x00000001ff187807 */ /* 0x000fc80004000000 */
[----:B------:R-:W-:-:S04]  /*1830*/  IADD3 R24, PT, PT, -R24, RZ, RZ ;  /* 0x000000ff18187210 */ /* 0x000fc80007ffe1ff */
[----:B------:R-:W-:Y:S02]  /*1840*/  ISETP.GE.AND P0, PT, R24, RZ, PT ;  /* 0x000000ff1800720c */ /* 0x000fe40003f06270 */
[----:B------:R-:W-:-:S04]  /*1850*/  IADD3 R24, PT, PT, R3, -0xfc, RZ ;  /* 0xffffff0403187810 */ /* 0x000fc80007ffe0ff */
[----:B------:R-:W-:-:S07]  /*1860*/  SHF.R.U32.HI R25, RZ, R24, R25 ;  /* 0x00000018ff197219 */ /* 0x000fce0000011619 */
[----:B------:R-:W-:-:S04]  /*1870*/  @!P0 IADD3 R25, PT, PT, R25, 0x1, RZ ;  /* 0x0000000119198810 */ /* 0x000fc80007ffe0ff */
[----:B------:R-:W-:-:S04]  /*1880*/  @!P1 SHF.L.U32 R25, R25, 0x1, RZ ;  /* 0x0000000119199819 */ /* 0x000fc800000006ff */
[----:B------:R-:W-:Y:S01]  /*1890*/  LOP3.LUT R25, R25, 0x80000000, R0, 0xf8, !PT ;  /* 0x8000000019197812 */ /* 0x000fe200078ef800 */
[----:B------:R-:W-:Y:S06]  /*18a0*/  BRA `(.L_x_61) ;  /* 0x0000000000047947 */ /* 0x000fec0003800000 */
.L_x_62:
[----:B------:R0:W1:Y:S02]  /*18b0*/  MUFU.RCP R25, R0 ;  /* 0x0000000000197308 */ /* 0x0000640000001000 */
.L_x_61:
[----:B------:R-:W-:Y:S05]  /*18c0*/  BSYNC.RECONVERGENT B1 ;  /* 0x0000000000017941 */ /* 0x000fea0003800200 */
.L_x_59:
[----:B------:R-:W-:-:S04]  /*18d0*/  HFMA2 R3, -RZ, RZ, 0, 0 ;  /* 0x00000000ff037431 */ /* 0x000fc800000001ff */
[----:B01----:R-:W-:Y:S05]  /*18e0*/  RET.REL.NODEC R2 `(compute_2d_covariance) ;  /* 0xffffffe402c47950 */ /* 0x003fea0003c3ffff */
        .weak           $__internal_6_$__cuda_sm20_sqrt_rn_f32_slowpath
        .type           $__internal_6_$__cuda_sm20_sqrt_rn_f32_slowpath,@function
        .size           $__internal_6_$__cuda_sm20_sqrt_rn_f32_slowpath,(.L_x_90 - $__internal_6_$__cuda_sm20_sqrt_rn_f32_slowpath)
$__internal_6_$__cuda_sm20_sqrt_rn_f32_slowpath:
[----:B------:R-:W-:-:S13]  /*18f0*/  LOP3.LUT P0, RZ, R0, 0x7fffffff, RZ, 0xc0, !PT ;  /* 0x7fffffff00ff7812 */ /* 0x000fda000780c0ff */
[----:B------:R-:W-:Y:S01]  /*1900*/  @!P0 MOV R2, R0 ;  /* 0x0000000000028202 */ /* 0x000fe20000000f00 */
        /* <DEDUP_REMOVED lines=12> */
[----:B------:R-:W-:Y:S02]  /*19d0*/  @!P0 MOV R2, R0 ;  /* 0x0000000000028202 */ /* 0x000fe40000000f00 */
[----:B------:R-:W-:-:S04]  /*19e0*/  @P0 FADD.FTZ R9, -R10, -RZ ;  /* 0x800000ff0a090221 */ /* 0x000fc80000010100 */
[----:B------:R-:W-:-:S04]  /*19f0*/  @P0 FFMA R9, R10, R9, R3 ;  /* 0x000000090a090223 */ /* 0x000fc80000000003 */
[----:B------:R-:W-:-:S04]  /*1a00*/  @P0 FFMA R9, R9, R11, R10 ;  /* 0x0000000b09090223 */ /* 0x000fc8000000000a */
[----:B------:R-:W-:-:S07]  /*1a10*/  @P0 FMUL.FTZ R2, R9, 2.3283064365386962891e-10 ;  /* 0x2f80000009020820 */ /* 0x000fce0000410000 */
.L_x_63:
[----:B------:R-:W-:Y:S01]  /*1a20*/  HFMA2 R3, -RZ, RZ, 0, 0 ;  /* 0x00000000ff037431 */ /* 0x000fe200000001ff */
[----:B------:R-:W-:Y:S02]  /*1a30*/  MOV R9, R2 ;  /* 0x0000000200097202 */ /* 0x000fe40000000f00 */
[----:B------:R-:W-:-:S04]  /*1a40*/  MOV R2, R12 ;  /* 0x0000000c00027202 */ /* 0x000fc80000000f00 */
[----:B------:R-:W-:Y:S05]  /*1a50*/  RET.REL.NODEC R2 `(compute_2d_covariance) ;  /* 0xffffffe402687950 */ /* 0x000fea0003c3ffff */
.L_x_64:
        /* <DEDUP_REMOVED lines=10> */
.L_x_90:


//--------------------- .text.transform_points_with_perspective --------------------------
	.section	.text.transform_points_with_perspective,"ax",@progbits
	.align	128
        .global         transform_points_with_perspective
        .type           transform_points_with_perspective,@function
        .size           transform_points_with_perspective,(.L_x_91 - transform_points_with_perspective)
        .other          transform_points_with_perspective,@"STO_CUDA_ENTRY STV_DEFAULT"
transform_points_with_perspective:
.text.transform_points_with_perspective:
        /* <DEDUP_REMOVED lines=10> */
[----:B------:R-:W-:-:S06]  /*00a0*/  IMAD.SHL.U32 R7, R5, 0x4, RZ ;  /* 0x0000000405077824 */ /* 0x000fcc00078e00ff */
[----:B------:R-:W2:Y:S01]  /*00b0*/  LDC.64 R2, c[0x0][0x380] ;  /* 0x0000e000ff027b82 */ /* 0x000ea20000000a00 */
[----:B0-----:R-:W-:-:S05]  /*00c0*/  IMAD.WIDE R28, R7, 0x4, R28 ;  /* 0x00000004071c7825 */ /* 0x001fca00078e021c */
[----:B-1----:R-:W3:Y:S04]  /*00d0*/  LDG.E R10, desc[UR4][R28.64+0x4] ;  /* 0x000004041c0a7981 */ /* 0x002ee8000c1e1900 */
[----:B--2---:R-:W3:Y:S04]  /*00e0*/  LDG.E R14, desc[UR4][R2.64+0x34] ;  /* 0x00003404020e7981 */ /* 0x004ee8000c1e1900 */
[----:B------:R-:W2:Y:S04]  /*00f0*/  LDG.E R4, desc[UR4][R2.64+0x30] ;  /* 0x0000300402047981 */ /* 0x000ea8000c1e1900 */
[----:B------:R-:W2:Y:S04]  /*0100*/  LDG.E R8, desc[UR4][R28.64] ;  /* 0x000000041c087981 */ /* 0x000ea8000c1e1900 */
[----:B------:R-:W4:Y:S04]  /*0110*/  LDG.E R16, desc[UR4][R2.64+0x38] ;  /* 0x0000380402107981 */ /* 0x000f28000c1e1900 */
[----:B------:R-:W4:Y:S04]  /*0120*/  LDG.E R0, desc[UR4][R28.64+0x8] ;  /* 0x000008041c007981 */ /* 0x000f28000c1e1900 */
[----:B------:R3:W5:Y:S04]  /*0130*/  LDG.E R6, desc[UR4][R28.64+0xc] ;  /* 0x00000c041c067981 */ /* 0x000768000c1e1900 */
        /* <DEDUP_REMOVED lines=13> */
[----:B------:R-:W-:Y:S01]  /*0210*/  BSSY.RECONVERGENT B0, `(.L_x_65) ;  /* 0x000001f000007945 */ /* 0x000fe20003800200 */
[----:B---3--:R-:W-:-:S04]  /*0220*/  FMUL R29, R10, R14 ;  /* 0x0000000e0a1d7220 */ /* 0x008fc80000400000 */
[----:B--2---:R-:W-:-:S04]  /*0230*/  FFMA R29, R8, R4, R29 ;  /* 0x00000004081d7223 */ /* 0x004fc8000000001d */
[----:B----4-:R-:W-:-:S04]  /*0240*/  FFMA R29, R0, R16, R29 ;  /* 0x00000010001d7223 */ /* 0x010fc8000000001d */
[----:B-----5:R-:W-:-:S05]  /*0250*/  FFMA R18, R6, R18, R29 ;  /* 0x0000001206127223 */ /* 0x020fca000000001d */
[----:B------:R-:W-:-:S04]  /*0260*/  FSETP.GEU.AND P0, PT, |R18|, 9.9999999392252902908e-09, PT ;  /* 0x322bcc771200780b */ /* 0x000fc80003f0e200 */
[----:B------:R-:W-:Y:S01]  /*0270*/  FSEL R4, R18, 9.9999999392252902908e-09, P0 ;  /* 0x322bcc7712047808 */ /* 0x000fe20000000000 */
[----:B------:R-:W-:-:S03]  /*0280*/  FMUL R29, R10, R12 ;  /* 0x0000000c0a1d7220 */ /* 0x000fc60000400000 */
[----:B------:R-:W1:Y:S01]  /*0290*/  MUFU.RCP R14, R4 ;  /* 0x00000004000e7308 */ /* 0x000e620000001000 */
[----:B------:R-:W-:-:S04]  /*02a0*/  FFMA R27, R8, R27, R29 ;  /* 0x0000001b081b7223 */ /* 0x000fc8000000001d */
[----:B------:R-:W-:-:S04]  /*02b0*/  FFMA R25, R0, R25, R27 ;  /* 0x0000001900197223 */ /* 0x000fc8000000001b */
[----:B0-----:R-:W-:Y:S01]  /*02c0*/  FFMA R3, R6, R19, R25 ;  /* 0x0000001306037223 */ /* 0x001fe20000000019 */
[----:B------:R-:W-:-:S03]  /*02d0*/  FMUL R23, R10, R23 ;  /* 0x000000170a177220 */ /* 0x000fc60000400000 */
[----:B------:R-:W0:Y:S01]  /*02e0*/  FCHK P0, R3, R4 ;  /* 0x0000000403007302 */ /* 0x000e220000000000 */
[----:B------:R-:W-:Y:S01]  /*02f0*/  FMUL R10, R10, R21 ;  /* 0x000000150a0a7220 */ /* 0x000fe20000400000 */
[----:B-1----:R-:W-:Y:S01]  /*0300*/  FFMA R27, -R4, R14, 1 ;  /* 0x3f800000041b7423 */ /* 0x002fe2000000010e */
[----:B------:R-:W-:-:S03]  /*0310*/  FFMA R17, R8, R17, R23 ;  /* 0x0000001108117223 */ /* 0x000fc60000000017 */
[----:B------:R-:W-:Y:S01]  /*0320*/  FFMA R14, R14, R27, R14 ;  /* 0x0000001b0e0e7223 */ /* 0x000fe2000000000e */
[----:B------:R-:W-:-:S03]  /*0330*/  FFMA R10, R8, R15, R10 ;  /* 0x0000000f080a7223 */ /* 0x000fc6000000000a */
[----:B------:R-:W-:Y:S01]  /*0340*/  FFMA R15, R3, R14, RZ ;  /* 0x0000000e030f7223 */ /* 0x000fe200000000ff */
[C---:B------:R-:W-:Y:S01]  /*0350*/  FFMA R13, R0.reuse, R13, R17 ;  /* 0x0000000d000d7223 */ /* 0x040fe20000000011 */
[----:B------:R-:W-:Y:S02]  /*0360*/  FFMA R2, R0, R9, R10 ;  /* 0x0000000900027223 */ /* 0x000fe4000000000a */
[----:B------:R-:W-:Y:S01]  /*0370*/  FFMA R8, -R4, R15, R3 ;  /* 0x0000000f04087223 */ /* 0x000fe20000000103 */
[----:B------:R-:W-:-:S03]  /*0380*/  FFMA R0, R6, R7, R13 ;  /* 0x0000000706007223 */ /* 0x000fc6000000000d */
[----:B------:R-:W-:Y:S01]  /*0390*/  FFMA R15, R14, R8, R15 ;  /* 0x000000080e0f7223 */ /* 0x000fe2000000000f */
[----:B------:R-:W-:Y:S01]  /*03a0*/  FFMA R2, R6, R11, R2 ;  /* 0x0000000b06027223 */ /* 0x000fe20000000002 */
[----:B------:R-:W-:Y:S01]  /*03b0*/  IMAD R6, R5, 0x3, RZ ;  /* 0x0000000305067824 */ /* 0x000fe200078e02ff */
[----:B0-----:R-:W-:Y:S06]  /*03c0*/  @!P0 BRA `(.L_x_66) ;  /* 0x00000000000c8947 */ /* 0x001fec0003800000 */
[----:B------:R-:W-:-:S07]  /*03d0*/  MOV R8, 0x3f0 ;  /* 0x000003f000087802 */ /* 0x000fce0000000f00 */
[----:B------:R-:W-:Y:S05]  /*03e0*/  CALL.REL.NOINC `($__internal_7_$__cuda_sm3x_div_rn_noftz_f32_slowpath) ;  /* 0x00000000008c7944 */ /* 0x000fea0003c00000 */
[----:B------:R-:W-:-:S07]  /*03f0*/  IMAD.MOV.U32 R15, RZ, RZ, R3 ;  /* 0x000000ffff0f7224 */ /* 0x000fce00078e0003 */
.L_x_66:
[----:B------:R-:W-:Y:S05]  /*0400*/  BSYNC.RECONVERGENT B0 ;  /* 0x0000000000007941 */ /* 0x000fea0003800200 */
.L_x_65:
[----:B------:R-:W0:Y:S01]  /*0410*/  LDC.64 R8, c[0x0][0x390] ;  /* 0x0000e400ff087b82 */ /* 0x000e220000000a00 */
[----:B------:R-:W1:Y:S01]  /*0420*/  MUFU.RCP R3, R4 ;  /* 0x0000000400037308 */ /* 0x000e620000001000 */
[----:B------:R-:W-:Y:S07]  /*0430*/  BSSY.RECONVERGENT B0, `(.L_x_67) ;  /* 0x000000d000007945 */ /* 0x000fee0003800200 */
[----:B------:R-:W2:Y:S01]  /*0440*/  FCHK P0, R0, R4 ;  /* 0x0000000400007302 */ /* 0x000ea20000000000 */
[----:B0-----:R-:W-:-:S04]  /*0450*/  IMAD.WIDE R6, R6, 0x4, R8 ;  /* 0x0000000406067825 */ /* 0x001fc800078e0208 */
[----:B-1----:R-:W-:Y:S01]  /*0460*/  FFMA R8, -R4, R3, 1 ;  /* 0x3f80000004087423 */ /* 0x002fe20000000103 */
[----:B------:R0:W-:Y:S03]  /*0470*/  STG.E desc[UR4][R6.64], R15 ;  /* 0x0000000f06007986 */ /* 0x0001e6000c101904 */
[----:B------:R-:W-:-:S04]  /*0480*/  FFMA R10, R3, R8, R3 ;  /* 0x00000008030a7223 */ /* 0x000fc80000000003 */
[----:B------:R-:W-:-:S04]  /*0490*/  FFMA R3, R0, R10, RZ ;  /* 0x0000000a00037223 */ /* 0x000fc800000000ff */
[----:B------:R-:W-:-:S04]  /*04a0*/  FFMA R8, -R4, R3, R0 ;  /* 0x0000000304087223 */ /* 0x000fc80000000100 */
[----:B------:R-:W-:Y:S01]  /*04b0*/  FFMA R3, R10, R8, R3 ;  /* 0x000000080a037223 */ /* 0x000fe20000000003 */
[----:B0-2---:R-:W-:Y:S06]  /*04c0*/  @!P0 BRA `(.L_x_68) ;  /* 0x00000000000c8947 */ /* 0x005fec0003800000 */
[----:B------:R-:W-:Y:S02]  /*04d0*/  MOV R3, R0 ;  /* 0x0000000000037202 */ /* 0x000fe40000000f00 */
[----:B------:R-:W-:-:S07]  /*04e0*/  MOV R8, 0x500 ;  /* 0x0000050000087802 */ /* 0x000fce0000000f00 */
[----:B------:R-:W-:Y:S05]  /*04f0*/  CALL.REL.NOINC `($__internal_7_$__cuda_sm3x_div_rn_noftz_f32_slowpath) ;  /* 0x0000000000487944 */ /* 0x000fea0003c00000 */
.L_x_68:
[----:B------:R-:W-:Y:S05]  /*0500*/  BSYNC.RECONVERGENT B0 ;  /* 0x0000000000007941 */ /* 0x000fea0003800200 */
.L_x_67:
[----:B------:R-:W0:Y:S01]  /*0510*/  MUFU.RCP R5, R4 ;  /* 0x0000000400057308 */ /* 0x000e220000001000 */
[----:B------:R1:W-:Y:S01]  /*0520*/  STG.E desc[UR4][R6.64+0x4], R3 ;  /* 0x0000040306007986 */ /* 0x0003e2000c101904 */
[----:B------:R-:W-:Y:S06]  /*0530*/  BSSY.RECONVERGENT B0, `(.L_x_69) ;  /* 0x000000c000007945 */ /* 0x000fec0003800200 */
[----:B------:R-:W2:Y:S01]  /*0540*/  FCHK P0, R2, R4 ;  /* 0x0000000402007302 */ /* 0x000ea20000000000 */
[----:B0-----:R-:W-:-:S04]  /*0550*/  FFMA R0, -R4, R5, 1 ;  /* 0x3f80000004007423 */ /* 0x001fc80000000105 */
[----:B------:R-:W-:-:S04]  /*0560*/  FFMA R8, R5, R0, R5 ;  /* 0x0000000005087223 */ /* 0x000fc80000000005 */
[----:B------:R-:W-:-:S04]  /*0570*/  FFMA R5, R2, R8, RZ ;  /* 0x0000000802057223 */ /* 0x000fc800000000ff */
[----:B------:R-:W-:-:S04]  /*0580*/  FFMA R0, -R4, R5, R2 ;  /* 0x0000000504007223 */ /* 0x000fc80000000102 */
[----:B------:R-:W-:Y:S01]  /*0590*/  FFMA R5, R8, R0, R5 ;  /* 0x0000000008057223 */ /* 0x000fe20000000005 */
[----:B-12---:R-:W-:Y:S06]  /*05a0*/  @!P0 BRA `(.L_x_70) ;  /* 0x0000000000108947 */ /* 0x006fec0003800000 */
[----:B------:R-:W-:Y:S01]  /*05b0*/  IMAD.MOV.U32 R3, RZ, RZ, R2 ;  /* 0x000000ffff037224 */ /* 0x000fe200078e0002 */
[----:B------:R-:W-:-:S07]  /*05c0*/  MOV R8, 0x5e0 ;  /* 0x000005e000087802 */ /* 0x000fce0000000f00 */
[----:B------:R-:W-:Y:S05]  /*05d0*/  CALL.REL.NOINC `($__internal_7_$__cuda_sm3x_div_rn_noftz_f32_slowpath) ;  /* 0x0000000000107944 */ /* 0x000fea0003c00000 */
[----:B------:R-:W-:-:S07]  /*05e0*/  IMAD.MOV.U32 R5, RZ, RZ, R3 ;  /* 0x000000ffff057224 */ /* 0x000fce00078e0003 */
.L_x_70:
[----:B------:R-:W-:Y:S05]  /*05f0*/  BSYNC.RECONVERGENT B0 ;  /* 0x0000000000007941 */ /* 0x000fea0003800200 */
.L_x_69:
[----:B------:R-:W-:Y:S01]  /*0600*/  STG.E desc[UR4][R6.64+0x8], R5 ;  /* 0x0000080506007986 */ /* 0x000fe2000c101904 */
[----:B------:R-:W-:Y:S05]  /*0610*/  EXIT ;  /* 0x000000000000794d */ /* 0x000fea0003800000 */
        .weak           $__internal_7_$__cuda_sm3x_div_rn_noftz_f32_slowpath
        .type           $__internal_7_$__cuda_sm3x_div_rn_noftz_f32_slowpath,@function
        .size           $__internal_7_$__cuda_sm3x_div_rn_noftz_f32_slowpath,(.L_x_91 - $__internal_7_$__cuda_sm3x_div_rn_noftz_f32_slowpath)
$__internal_7_$__cuda_sm3x_div_rn_noftz_f32_slowpath:
[----:B------:R-:W-:Y:S01]  /*0620*/  SHF.R.U32.HI R9, RZ, 0x17, R4 ;  /* 0x00000017ff097819 */ /* 0x000fe20000011604 */
[----:B------:R-:W-:Y:S01]  /*0630*/  BSSY.RECONVERGENT B1, `(.L_x_71) ;  /* 0x0000063000017945 */ /* 0x000fe20003800200 */
[----:B------:R-:W-:Y:S02]  /*0640*/  SHF.R.U32.HI R5, RZ, 0x17, R3 ;  /* 0x00000017ff057819 */ /* 0x000fe40000011603 */
[----:B------:R-:W-:Y:S02]  /*0650*/  LOP3.LUT R9, R9, 0xff, RZ, 0xc0, !PT ;  /* 0x000000ff09097812 */ /* 0x000fe400078ec0ff */
[----:B------:R-:W-:Y:S02]  /*0660*/  LOP3.LUT R13, R5, 0xff, RZ, 0xc0, !PT ;  /* 0x000000ff050d7812 */ /* 0x000fe400078ec0ff */
[----:B------:R-:W-:Y:S02]  /*0670*/  IADD3 R12, PT, PT, R9, -0x1, RZ ;  /* 0xffffffff090c7810 */ /* 0x000fe40007ffe0ff */
[----:B------:R-:W-:Y:S01]  /*0680*/  MOV R10, R4 ;  /* 0x00000004000a7202 */ /* 0x000fe20000000f00 */
[----:B------:R-:W-:Y:S01]  /*0690*/  VIADD R11, R13, 0xffffffff ;  /* 0xffffffff0d0b7836 */ /* 0x000fe20000000000 */
        /* <DEDUP_REMOVED lines=27> */
.L_x_72:
[----:B------:R-:W-:Y:S01]  /*0850*/  LEA R11, R9, 0xc0800000, 0x17 ;  /* 0xc0800000090b7811 */ /* 0x000fe200078eb8ff */
[----:B------:R-:W-:Y:S04]  /*0860*/  BSSY.RECONVERGENT B2, `(.L_x_77) ;  /* 0x0000036000027945 */ /* 0x000fe80003800200 */
[----:B------:R-:W-:Y:S01]  /*0870*/  IMAD.IADD R11, R10, 0x1, -R11 ;  /* 0x000000010a0b7824 */ /* 0x000fe200078e0a0b */
[----:B------:R-:W-:-:S03]  /*0880*/  IADD3 R10, PT, PT, R13, -0x7f, RZ ;  /* 0xffffff810d0a7810 */ /* 0x000fc60007ffe0ff */
[----:B------:R-:W0:Y:S01]  /*0890*/  MUFU.RCP R12, R11 ;  /* 0x0000000b000c7308 */ /* 0x000e220000001000 */
[----:B------:R-:W-:Y:S01]  /*08a0*/  FADD.FTZ R14, -R11, -RZ ;  /* 0x800000ff0b0e7221 */ /* 0x000fe20000010100 */
[C---:B------:R-:W-:Y:S01]  /*08b0*/  IMAD R3, R10.reuse, -0x800000, R3 ;  /* 0xff8000000a037824 */ /* 0x040fe200078e0203 */
[----:B------:R-:W-:-:S05]  /*08c0*/  IADD3 R10, PT, PT, R10, 0x7f, -R9 ;  /* 0x0000007f0a0a7810 */ /* 0x000fca0007ffe809 */
[----:B------:R-:W-:Y:S02]  /*08d0*/  IMAD.IADD R10, R10, 0x1, R5 ;  /* 0x000000010a0a7824 */ /* 0x000fe400078e0205 */
        /* <DEDUP_REMOVED lines=8> */
[----:B------:R-:W-:-:S04]  /*0960*/  LOP3.LUT R9, R9, 0xff, RZ, 0xc0, !PT ;  /* 0x000000ff09097812 */ /* 0x000fc800078ec0ff */
[----:B------:R-:W-:-:S05]  /*0970*/  IADD3 R11, PT, PT, R9, R10, RZ ;  /* 0x0000000a090b7210 */ /* 0x000fca0007ffe0ff */
[----:B------:R-:W-:-:S05]  /*0980*/  VIADD R5, R11, 0xffffffff ;  /* 0xffffffff0b057836 */ /* 0x000fca0000000000 */
        /* <DEDUP_REMOVED lines=9> */
[CCC-:B------:R-:W-:Y:S01]  /*0a20*/  FFMA.RZ R5, R15.reuse, R13.reuse, R12.reuse ;  /* 0x0000000d0f057223 */ /* 0x1c0fe2000000c00c */
[-CC-:B------:R-:W-:Y:S01]  /*0a30*/  FFMA.RM R10, R15, R13.reuse, R12.reuse ;  /* 0x0000000d0f0a7223 */ /* 0x180fe2000000400c */
[C---:B------:R-:W-:Y:S02]  /*0a40*/  ISETP.NE.AND P2, PT, R11.reuse, RZ, PT ;  /* 0x000000ff0b00720c */ /* 0x040fe40003f45270 */
[----:B------:R-:W-:Y:S02]  /*0a50*/  ISETP.NE.AND P1, PT, R11, RZ, PT ;  /* 0x000000ff0b00720c */ /* 0x000fe40003f25270 */
[----:B------:R-:W-:Y:S01]  /*0a60*/  LOP3.LUT R9, R5, 0x7fffff, RZ, 0xc0, !PT ;  /* 0x007fffff05097812 */ /* 0x000fe200078ec0ff */
[----:B------:R-:W-:Y:S01]  /*0a70*/  FFMA.RP R5, R15, R13, R12 ;  /* 0x0000000d0f057223 */ /* 0x000fe2000000800c */
        /* <DEDUP_REMOVED lines=16> */
.L_x_79:
[----:B------:R-:W-:-:S04]  /*0b80*/  LOP3.LUT R3, R3, 0x80000000, RZ, 0xc0, !PT ;  /* 0x8000000003037812 */ /* 0x000fc800078ec0ff */
[----:B------:R-:W-:Y:S01]  /*0b90*/  LOP3.LUT R3, R3, 0x7f800000, RZ, 0xfc, !PT ;  /* 0x7f80000003037812 */ /* 0x000fe200078efcff */
[----:B------:R-:W-:Y:S06]  /*0ba0*/  BRA `(.L_x_80) ;  /* 0x0000000000047947 */ /* 0x000fec0003800000 */
.L_x_78:
[----:B------:R-:W-:-:S07]  /*0bb0*/  IMAD R3, R10, 0x800000, R3 ;  /* 0x008000000a037824 */ /* 0x000fce00078e0203 */
.L_x_80:
[----:B------:R-:W-:Y:S05]  /*0bc0*/  BSYNC.RECONVERGENT B2 ;  /* 0x0000000000027941 */ /* 0x000fea0003800200 */
.L_x_77:
[----:B------:R-:W-:Y:S05]  /*0bd0*/  BRA `(.L_x_81) ;  /* 0x0000000000207947 */ /* 0x000fea0003800000 */
.L_x_76:
[----:B------:R-:W-:-:S04]  /*0be0*/  LOP3.LUT R3, R10, 0x80000000, R3, 0x48, !PT ;  /* 0x800000000a037812 */ /* 0x000fc800078e4803 */
[----:B------:R-:W-:Y:S01]  /*0bf0*/  LOP3.LUT R3, R3, 0x7f800000, RZ, 0xfc, !PT ;  /* 0x7f80000003037812 */ /* 0x000fe200078efcff */
[----:B------:R-:W-:Y:S06]  /*0c00*/  BRA `(.L_x_81) ;  /* 0x0000000000147947 */ /* 0x000fec0003800000 */
.L_x_75:
[----:B------:R-:W-:Y:S01]  /*0c10*/  LOP3.LUT R3, R10, 0x80000000, R3, 0x48, !PT ;  /* 0x800000000a037812 */ /* 0x000fe200078e4803 */
[----:B------:R-:W-:Y:S06]  /*0c20*/  BRA `(.L_x_81) ;  /* 0x00000000000c7947 */ /* 0x000fec0003800000 */
.L_x_74:
[----:B------:R-:W0:Y:S01]  /*0c30*/  MUFU.RSQ R3, -QNAN ;  /* 0xffc0000000037908 */ /* 0x000e220000001400 */
[----:B------:R-:W-:Y:S05]  /*0c40*/  BRA `(.L_x_81) ;  /* 0x0000000000047947 */ /* 0x000fea0003800000 */
.L_x_73:
[----:B------:R-:W-:-:S07]  /*0c50*/  FADD.FTZ R3, R3, R4 ;  /* 0x0000000403037221 */ /* 0x000fce0000010000 */
.L_x_81:
[----:B------:R-:W-:Y:S05]  /*0c60*/  BSYNC.RECONVERGENT B1 ;  /* 0x0000000000017941 */ /* 0x000fea0003800200 */
.L_x_71:
[----:B------:R-:W-:-:S04]  /*0c70*/  HFMA2 R9, -RZ, RZ, 0, 0 ;  /* 0x00000000ff097431 */ /* 0x000fc800000001ff */
[----:B0-----:R-:W-:Y:S05]  /*0c80*/  RET.REL.NODEC R8 `(transform_points_with_perspective) ;  /* 0xfffffff008dc7950 */ /* 0x001fea0003c3ffff */
.L_x_82:
        /* <DEDUP_REMOVED lines=15> */
.L_x_91:


//--------------------- .text.transform_points    --------------------------
	.section	.text.transform_points,"ax",@progbits
	.align	128
        .global         transform_points
        .type           transform_points,@function
        .size           transform_points,(.L_x_98 - transform_points)
        .other          transform_points,@"STO_CUDA_ENTRY STV_DEFAULT"
transform_points:
.text.transform_points:
        /* <DEDUP_REMOVED lines=10> */
[----:B------:R-:W-:-:S06]  /*00a0*/  SHF.L.U32 R7, R7, 0x2, RZ ;  /* 0x0000000207077819 */ /* 0x000fcc00000006ff */
[----:B------:R-:W2:Y:S01]  /*00b0*/  LDC.64 R4, c[0x0][0x380] ;  /* 0x0000e000ff047b82 */ /* 0x000ea20000000a00 */
[----:B0-----:R-:W-:-:S05]  /*00c0*/  IMAD.WIDE R2, R7, 0x4, R2 ;  /* 0x0000000407027825 */ /* 0x001fca00078e0202 */
[----:B-1----:R-:W3:Y:S04]  /*00d0*/  LDG.E R10, desc[UR4][R2.64+0x4] ;  /* 0x00000404020a7981 */ /* 0x002ee8000c1e1900 */
[----:B--2---:R-:W3:Y:S04]  /*00e0*/  LDG.E R14, desc[UR4][R4.64+0x4] ;  /* 0x00000404040e7981 */ /* 0x004ee8000c1e1900 */
[----:B------:R-:W2:Y:S04]  /*00f0*/  LDG.E R16, desc[UR4][R4.64+0x14] ;  /* 0x0000140404107981 */ /* 0x000ea8000c1e1900 */
        /* <DEDUP_REMOVED lines=12> */
[----:B------:R0:W5:Y:S04]  /*01c0*/  LDG.E R0, desc[UR4][R2.64+0xc] ;  /* 0x00000c0402007981 */ /* 0x000168000c1e1900 */
[----:B------:R-:W5:Y:S04]  /*01d0*/  LDG.E R19, desc[UR4][R4.64+0xc] ;  /* 0x00000c0404137981 */ /* 0x000f68000c1e1900 */
[----:B------:R-:W5:Y:S01]  /*01e0*/  LDG.E R11, desc[UR4][R4.64+0x1c] ;  /* 0x00001c04040b7981 */ /* 0x000f62000c1e1900 */
[----:B0-----:R-:W0:Y:S03]  /*01f0*/  LDC.64 R2, c[0x0][0x390] ;  /* 0x0000e400ff027b82 */ /* 0x001e260000000a00 */
[----:B------:R-:W5:Y:S04]  /*0200*/  LDG.E R9, desc[UR4][R4.64+0x2c] ;  /* 0x00002c0404097981 */ /* 0x000f68000c1e1900 */
[----:B------:R-:W5:Y:S01]  /*0210*/  LDG.E R13, desc[UR4][R4.64+0x3c] ;  /* 0x00003c04040d7981 */ /* 0x000f62000c1e1900 */
[----:B0-----:R-:W-:-:S04]  /*0220*/  IMAD.WIDE R2, R7, 0x4, R2 ;  /* 0x0000000407027825 */ /* 0x001fc800078e0202 */
[C---:B---3--:R-:W-:Y:S01]  /*0230*/  FMUL R14, R10.reuse, R14 ;  /* 0x0000000e0a0e7220 */ /* 0x048fe20000400000 */
[C---:B--2---:R-:W-:Y:S01]  /*0240*/  FMUL R16, R10.reuse, R16 ;  /* 0x000000100a107220 */ /* 0x044fe20000400000 */
[C---:B----4-:R-:W-:Y:S01]  /*0250*/  FMUL R18, R10.reuse, R18 ;  /* 0x000000120a127220 */ /* 0x050fe20000400000 */
[----:B-----5:R-:W-:Y:S01]  /*0260*/  FMUL R20, R10, R20 ;  /* 0x000000140a147220 */ /* 0x020fe20000400000 */
[C---:B------:R-:W-:Y:S01]  /*0270*/  FFMA R12, R8.reuse, R12, R14 ;  /* 0x0000000c080c7223 */ /* 0x040fe2000000000e */
[C---:B------:R-:W-:Y:S01]  /*0280*/  FFMA R16, R8.reuse, R29, R16 ;  /* 0x0000001d08107223 */ /* 0x040fe20000000010 */
[C---:B------:R-:W-:Y:S01]  /*0290*/  FFMA R18, R8.reuse, R27, R18 ;  /* 0x0000001b08127223 */ /* 0x040fe20000000012 */
[----:B------:R-:W-:Y:S01]  /*02a0*/  FFMA R20, R8, R25, R20 ;  /* 0x0000001908147223 */ /* 0x000fe20000000014 */
[C---:B------:R-:W-:Y:S01]  /*02b0*/  FFMA R23, R6.reuse, R23, R12 ;  /* 0x0000001706177223 */ /* 0x040fe2000000000c */
[C---:B------:R-:W-:Y:S01]  /*02c0*/  FFMA R16, R6.reuse, R21, R16 ;  /* 0x0000001506107223 */ /* 0x040fe20000000010 */
[C---:B------:R-:W-:Y:S01]  /*02d0*/  FFMA R18, R6.reuse, R15, R18 ;  /* 0x0000000f06127223 */ /* 0x040fe20000000012 */
[----:B------:R-:W-:Y:S01]  /*02e0*/  FFMA R20, R6, R17, R20 ;  /* 0x0000001106147223 */ /* 0x000fe20000000014 */
[C---:B------:R-:W-:Y:S01]  /*02f0*/  FFMA R19, R0.reuse, R19, R23 ;  /* 0x0000001300137223 */ /* 0x040fe20000000017 */
[C---:B------:R-:W-:Y:S01]  /*0300*/  FFMA R11, R0.reuse, R11, R16 ;  /* 0x0000000b000b7223 */ /* 0x040fe20000000010 */
[C---:B------:R-:W-:Y:S01]  /*0310*/  FFMA R9, R0.reuse, R9, R18 ;  /* 0x0000000900097223 */ /* 0x040fe20000000012 */
[----:B------:R-:W-:-:S02]  /*0320*/  FFMA R13, R0, R13, R20 ;  /* 0x0000000d000d7223 */ /* 0x000fc40000000014 */
[----:B------:R-:W-:Y:S04]  /*0330*/  STG.E desc[UR4][R2.64], R19 ;  /* 0x0000001302007986 */ /* 0x000fe8000c101904 */
[----:B------:R-:W-:Y:S04]  /*0340*/  STG.E desc[UR4][R2.64+0x4], R11 ;  /* 0x0000040b02007986 */ /* 0x000fe8000c101904 */
[----:B------:R-:W-:Y:S04]  /*0350*/  STG.E desc[UR4][R2.64+0x8], R9 ;  /* 0x0000080902007986 */ /* 0x000fe8000c101904 */
[----:B------:R-:W-:Y:S01]  /*0360*/  STG.E desc[UR4][R2.64+0xc], R13 ;  /* 0x00000c0d02007986 */ /* 0x000fe2000c101904 */
[----:B------:R-:W-:Y:S05]  /*0370*/  EXIT ;  /* 0x000000000000794d */ /* 0x000fea0003800000 */
.L_x_83:
        /* <DEDUP_REMOVED lines=16> */
.L_x_98:


//--------------------- .nv.shared.reserved.0     --------------------------
	.section	.nv.shared.reserved.0,"aw",@nobits
	.weak		__nv_reservedSMEM_offset_0_alias
	.size		__nv_reservedSMEM_offset_0_alias, 0, 64
	.other		__nv_reservedSMEM_offset_0_alias,@"STO_CUDA_RESERVED_SHARED STV_DEFAULT"
__nv_reservedSMEM_offset_0_alias:
	.zero		0
	.zero		64


//--------------------- .nv.constant0.generate_instance_data --------------------------
	.section	.nv.constant0.generate_instance_data,"a",@progbits
	.sectionflags	@""
	.align	4
.nv.constant0.generate_instance_data:
	.zero		948


//--------------------- .nv.constant0.generate_quad_indices --------------------------
	.section	.nv.constant0.generate_quad_indices,"a",@progbits
	.sectionflags	@""
	.align	4
.nv.constant0.generate_quad_indices:
	.zero		908


//--------------------- .nv.constant0.generate_quad_vertices --------------------------
	.section	.nv.constant0.generate_quad_vertices,"a",@progbits
	.sectionflags	@""
	.align	4
.nv.constant0.generate_quad_vertices:
	.zero		972


//--------------------- .nv.constant0.compact_visible_quads --------------------------
	.section	.nv.constant0.compact_visible_quads,"a",@progbits
	.sectionflags	@""
	.align	4
.nv.constant0.compact_visible_quads:
	.zero		964


//--------------------- .nv.constant0.compute_2d_covariance --------------------------
	.section	.nv.constant0.compute_2d_covariance,"a",@progbits
	.sectionflags	@""
	.align	4
.nv.constant0.compute_2d_covariance:
	.zero		972


//--------------------- .nv.constant0.transform_points_with_perspective --------------------------
	.section	.nv.constant0.transform_points_with_perspective,"a",@progbits
	.sectionflags	@""
	.align	4
.nv.constant0.transform_points_with_perspective:
	.zero		924


//--------------------- .nv.constant0.transform_points --------------------------
	.section	.nv.constant0.transform_points,"a",@progbits
	.sectionflags	@""
	.align	4
.nv.constant0.transform_points:
	.zero		924


//--------------------- SYMBOLS --------------------------

	.type		.nv.reservedSmem.offset0,@object
	.size		.nv.reservedSmem.offset0,0x4
